//
// Generated by NVIDIA NVVM Compiler
//
// Compiler Build ID: CL-36424714
// Cuda compilation tools, release 13.0, V13.0.88
// Based on NVVM 20.0.0
//

.version 9.0
.target sm_100
.address_size 64

	// .globl	_Z20sgemm_naive_originaliiifPKfS0_fPf

.visible .entry _Z20sgemm_naive_originaliiifPKfS0_fPf(
	.param .u32 _Z20sgemm_naive_originaliiifPKfS0_fPf_param_0,
	.param .u32 _Z20sgemm_naive_originaliiifPKfS0_fPf_param_1,
	.param .u32 _Z20sgemm_naive_originaliiifPKfS0_fPf_param_2,
	.param .f32 _Z20sgemm_naive_originaliiifPKfS0_fPf_param_3,
	.param .u64 .ptr .align 1 _Z20sgemm_naive_originaliiifPKfS0_fPf_param_4,
	.param .u64 .ptr .align 1 _Z20sgemm_naive_originaliiifPKfS0_fPf_param_5,
	.param .f32 _Z20sgemm_naive_originaliiifPKfS0_fPf_param_6,
	.param .u64 .ptr .align 1 _Z20sgemm_naive_originaliiifPKfS0_fPf_param_7
)
{
	.reg .pred 	%p<13>;
	.reg .b32 	%r<94>;
	.reg .b32 	%f<73>;
	.reg .b64 	%rd<70>;

	ld.param.u32 	%r46, [_Z20sgemm_naive_originaliiifPKfS0_fPf_param_0];
	ld.param.u32 	%r47, [_Z20sgemm_naive_originaliiifPKfS0_fPf_param_1];
	ld.param.u32 	%r45, [_Z20sgemm_naive_originaliiifPKfS0_fPf_param_2];
	ld.param.f32 	%f13, [_Z20sgemm_naive_originaliiifPKfS0_fPf_param_3];
	ld.param.u64 	%rd4, [_Z20sgemm_naive_originaliiifPKfS0_fPf_param_4];
	ld.param.u64 	%rd5, [_Z20sgemm_naive_originaliiifPKfS0_fPf_param_5];
	ld.param.f32 	%f14, [_Z20sgemm_naive_originaliiifPKfS0_fPf_param_6];
	cvta.to.global.u64 	%rd1, %rd5;
	cvta.to.global.u64 	%rd2, %rd4;
	mov.u32 	%r48, %ctaid.x;
	mov.u32 	%r49, %ntid.x;
	mov.u32 	%r50, %tid.x;
	mad.lo.s32 	%r1, %r48, %r49, %r50;
	mov.u32 	%r51, %ctaid.y;
	mov.u32 	%r52, %ntid.y;
	mul.lo.s32 	%r2, %r51, %r52;
	mov.u32 	%r3, %tid.y;
	add.s32 	%r53, %r2, %r3;
	setp.ge.u32 	%p1, %r1, %r46;
	setp.ge.u32 	%p2, %r53, %r47;
	or.pred  	%p3, %p1, %p2;
	@%p3 bra 	$L__BB0_14;
	setp.lt.s32 	%p4, %r45, 1;
	mov.f32 	%f72, 0f00000000;
	@%p4 bra 	$L__BB0_13;
	mul.lo.s32 	%r5, %r45, %r1;
	and.b32  	%r6, %r45, 7;
	setp.lt.u32 	%p5, %r45, 8;
	mov.f32 	%f72, 0f00000000;
	mov.b32 	%r92, 0;
	@%p5 bra 	$L__BB0_5;
	and.b32  	%r92, %r45, 2147483640;
	neg.s32 	%r90, %r92;
	add.s32 	%r55, %r3, %r47;
	add.s32 	%r89, %r55, %r2;
	shl.b32 	%r10, %r47, 3;
	shl.b32 	%r56, %r47, 1;
	add.s32 	%r88, %r53, %r56;
	mad.lo.s32 	%r87, %r47, 3, %r53;
	shl.b32 	%r57, %r47, 2;
	add.s32 	%r86, %r53, %r57;
	mad.lo.s32 	%r85, %r47, 5, %r53;
	mad.lo.s32 	%r84, %r47, 6, %r53;
	mad.lo.s32 	%r83, %r47, 7, %r53;
	add.s32 	%r81, %r5, 3;
	mov.f32 	%f72, 0f00000000;
	mov.u32 	%r82, %r53;
$L__BB0_4:
	.pragma "nounroll";
	add.s32 	%r58, %r81, -3;
	mul.wide.u32 	%rd6, %r58, 4;
	add.s64 	%rd7, %rd2, %rd6;
	ld.global.f32 	%f19, [%rd7];
	mul.wide.u32 	%rd8, %r82, 4;
	add.s64 	%rd9, %rd1, %rd8;
	ld.global.f32 	%f20, [%rd9];
	fma.rn.f32 	%f21, %f19, %f20, %f72;
	add.s32 	%r59, %r81, -2;
	mul.wide.u32 	%rd10, %r59, 4;
	add.s64 	%rd11, %rd2, %rd10;
	ld.global.f32 	%f22, [%rd11];
	mul.wide.u32 	%rd12, %r89, 4;
	add.s64 	%rd13, %rd1, %rd12;
	ld.global.f32 	%f23, [%rd13];
	fma.rn.f32 	%f24, %f22, %f23, %f21;
	add.s32 	%r60, %r81, -1;
	mul.wide.u32 	%rd14, %r60, 4;
	add.s64 	%rd15, %rd2, %rd14;
	ld.global.f32 	%f25, [%rd15];
	mul.wide.u32 	%rd16, %r88, 4;
	add.s64 	%rd17, %rd1, %rd16;
	ld.global.f32 	%f26, [%rd17];
	fma.rn.f32 	%f27, %f25, %f26, %f24;
	add.s32 	%r61, %r81, 4;
	mul.wide.u32 	%rd18, %r81, 4;
	add.s64 	%rd19, %rd2, %rd18;
	ld.global.f32 	%f28, [%rd19];
	mul.wide.u32 	%rd20, %r87, 4;
	add.s64 	%rd21, %rd1, %rd20;
	ld.global.f32 	%f29, [%rd21];
	fma.rn.f32 	%f30, %f28, %f29, %f27;
	add.s32 	%r62, %r81, 1;
	mul.wide.u32 	%rd22, %r62, 4;
	add.s64 	%rd23, %rd2, %rd22;
	ld.global.f32 	%f31, [%rd23];
	mul.wide.u32 	%rd24, %r86, 4;
	add.s64 	%rd25, %rd1, %rd24;
	ld.global.f32 	%f32, [%rd25];
	fma.rn.f32 	%f33, %f31, %f32, %f30;
	add.s32 	%r63, %r81, 2;
	mul.wide.u32 	%rd26, %r63, 4;
	add.s64 	%rd27, %rd2, %rd26;
	ld.global.f32 	%f34, [%rd27];
	mul.wide.u32 	%rd28, %r85, 4;
	add.s64 	%rd29, %rd1, %rd28;
	ld.global.f32 	%f35, [%rd29];
	fma.rn.f32 	%f36, %f34, %f35, %f33;
	add.s32 	%r64, %r81, 3;
	mul.wide.u32 	%rd30, %r64, 4;
	add.s64 	%rd31, %rd2, %rd30;
	ld.global.f32 	%f37, [%rd31];
	mul.wide.u32 	%rd32, %r84, 4;
	add.s64 	%rd33, %rd1, %rd32;
	ld.global.f32 	%f38, [%rd33];
	fma.rn.f32 	%f39, %f37, %f38, %f36;
	mul.wide.u32 	%rd34, %r61, 4;
	add.s64 	%rd35, %rd2, %rd34;
	ld.global.f32 	%f40, [%rd35];
	mul.wide.u32 	%rd36, %r83, 4;
	add.s64 	%rd37, %rd1, %rd36;
	ld.global.f32 	%f41, [%rd37];
	fma.rn.f32 	%f72, %f40, %f41, %f39;
	add.s32 	%r90, %r90, 8;
	add.s32 	%r89, %r89, %r10;
	add.s32 	%r88, %r88, %r10;
	add.s32 	%r87, %r87, %r10;
	add.s32 	%r86, %r86, %r10;
	add.s32 	%r85, %r85, %r10;
	add.s32 	%r84, %r84, %r10;
	add.s32 	%r83, %r83, %r10;
	add.s32 	%r82, %r82, %r10;
	add.s32 	%r81, %r81, 8;
	setp.ne.s32 	%p6, %r90, 0;
	@%p6 bra 	$L__BB0_4;
$L__BB0_5:
	setp.eq.s32 	%p7, %r6, 0;
	@%p7 bra 	$L__BB0_13;
	and.b32  	%r39, %r45, 3;
	setp.lt.u32 	%p8, %r6, 4;
	@%p8 bra 	$L__BB0_8;
	add.s32 	%r65, %r92, %r5;
	mul.wide.u32 	%rd38, %r65, 4;
	add.s64 	%rd39, %rd2, %rd38;
	ld.global.f32 	%f43, [%rd39];
	mad.lo.s32 	%r66, %r92, %r47, %r53;
	mul.wide.u32 	%rd40, %r66, 4;
	add.s64 	%rd41, %rd1, %rd40;
	ld.global.f32 	%f44, [%rd41];
	fma.rn.f32 	%f45, %f43, %f44, %f72;
	add.s32 	%r67, %r65, 1;
	mul.wide.u32 	%rd42, %r67, 4;
	add.s64 	%rd43, %rd2, %rd42;
	ld.global.f32 	%f46, [%rd43];
	add.s32 	%r68, %r66, %r47;
	mul.wide.u32 	%rd44, %r68, 4;
	add.s64 	%rd45, %rd1, %rd44;
	ld.global.f32 	%f47, [%rd45];
	fma.rn.f32 	%f48, %f46, %f47, %f45;
	add.s32 	%r69, %r65, 2;
	mul.wide.u32 	%rd46, %r69, 4;
	add.s64 	%rd47, %rd2, %rd46;
	ld.global.f32 	%f49, [%rd47];
	add.s32 	%r70, %r68, %r47;
	mul.wide.u32 	%rd48, %r70, 4;
	add.s64 	%rd49, %rd1, %rd48;
	ld.global.f32 	%f50, [%rd49];
	fma.rn.f32 	%f51, %f49, %f50, %f48;
	add.s32 	%r71, %r65, 3;
	mul.wide.u32 	%rd50, %r71, 4;
	add.s64 	%rd51, %rd2, %rd50;
	ld.global.f32 	%f52, [%rd51];
	add.s32 	%r72, %r70, %r47;
	mul.wide.u32 	%rd52, %r72, 4;
	add.s64 	%rd53, %rd1, %rd52;
	ld.global.f32 	%f53, [%rd53];
	fma.rn.f32 	%f72, %f52, %f53, %f51;
	add.s32 	%r92, %r92, 4;
$L__BB0_8:
	setp.eq.s32 	%p9, %r39, 0;
	@%p9 bra 	$L__BB0_13;
	setp.eq.s32 	%p10, %r39, 1;
	@%p10 bra 	$L__BB0_11;
	add.s32 	%r73, %r92, %r5;
	mul.wide.u32 	%rd54, %r73, 4;
	add.s64 	%rd55, %rd2, %rd54;
	ld.global.f32 	%f55, [%rd55];
	mad.lo.s32 	%r74, %r92, %r47, %r53;
	mul.wide.u32 	%rd56, %r74, 4;
	add.s64 	%rd57, %rd1, %rd56;
	ld.global.f32 	%f56, [%rd57];
	fma.rn.f32 	%f57, %f55, %f56, %f72;
	add.s32 	%r75, %r73, 1;
	mul.wide.u32 	%rd58, %r75, 4;
	add.s64 	%rd59, %rd2, %rd58;
	ld.global.f32 	%f58, [%rd59];
	add.s32 	%r76, %r74, %r47;
	mul.wide.u32 	%rd60, %r76, 4;
	add.s64 	%rd61, %rd1, %rd60;
	ld.global.f32 	%f59, [%rd61];
	fma.rn.f32 	%f72, %f58, %f59, %f57;
	add.s32 	%r92, %r92, 2;
$L__BB0_11:
	and.b32  	%r77, %r45, 1;
	setp.eq.b32 	%p11, %r77, 1;
	not.pred 	%p12, %p11;
	@%p12 bra 	$L__BB0_13;
	add.s32 	%r78, %r92, %r5;
	mul.wide.u32 	%rd62, %r78, 4;
	add.s64 	%rd63, %rd2, %rd62;
	ld.global.f32 	%f60, [%rd63];
	mad.lo.s32 	%r79, %r92, %r47, %r53;
	mul.wide.u32 	%rd64, %r79, 4;
	add.s64 	%rd65, %rd1, %rd64;
	ld.global.f32 	%f61, [%rd65];
	fma.rn.f32 	%f72, %f60, %f61, %f72;
$L__BB0_13:
	ld.param.u64 	%rd69, [_Z20sgemm_naive_originaliiifPKfS0_fPf_param_7];
	mad.lo.s32 	%r80, %r47, %r1, %r53;
	cvta.to.global.u64 	%rd66, %rd69;
	mul.wide.u32 	%rd67, %r80, 4;
	add.s64 	%rd68, %rd66, %rd67;
	ld.global.f32 	%f62, [%rd68];
	mul.f32 	%f63, %f14, %f62;
	fma.rn.f32 	%f64, %f13, %f72, %f63;
	st.global.f32 	[%rd68], %f64;
$L__BB0_14:
	ret;

}
	// .globl	_Z11sgemm_naiveiiifPKfS0_fPf
.visible .entry _Z11sgemm_naiveiiifPKfS0_fPf(
	.param .u32 _Z11sgemm_naiveiiifPKfS0_fPf_param_0,
	.param .u32 _Z11sgemm_naiveiiifPKfS0_fPf_param_1,
	.param .u32 _Z11sgemm_naiveiiifPKfS0_fPf_param_2,
	.param .f32 _Z11sgemm_naiveiiifPKfS0_fPf_param_3,
	.param .u64 .ptr .align 1 _Z11sgemm_naiveiiifPKfS0_fPf_param_4,
	.param .u64 .ptr .align 1 _Z11sgemm_naiveiiifPKfS0_fPf_param_5,
	.param .f32 _Z11sgemm_naiveiiifPKfS0_fPf_param_6,
	.param .u64 .ptr .align 1 _Z11sgemm_naiveiiifPKfS0_fPf_param_7
)
{
	.reg .pred 	%p<13>;
	.reg .b32 	%r<41>;
	.reg .b32 	%f<73>;
	.reg .b64 	%rd<53>;

	ld.param.u32 	%r20, [_Z11sgemm_naiveiiifPKfS0_fPf_param_0];
	ld.param.u32 	%r18, [_Z11sgemm_naiveiiifPKfS0_fPf_param_1];
	ld.param.u32 	%r19, [_Z11sgemm_naiveiiifPKfS0_fPf_param_2];
	ld.param.f32 	%f13, [_Z11sgemm_naiveiiifPKfS0_fPf_param_3];
	ld.param.u64 	%rd7, [_Z11sgemm_naiveiiifPKfS0_fPf_param_4];
	ld.param.u64 	%rd8, [_Z11sgemm_naiveiiifPKfS0_fPf_param_5];
	ld.param.f32 	%f14, [_Z11sgemm_naiveiiifPKfS0_fPf_param_6];
	ld.param.u64 	%rd6, [_Z11sgemm_naiveiiifPKfS0_fPf_param_7];
	cvta.to.global.u64 	%rd1, %rd8;
	cvta.to.global.u64 	%rd2, %rd7;
	mov.u32 	%r21, %ctaid.x;
	mov.u32 	%r22, %ntid.x;
	mov.u32 	%r23, %tid.x;
	mad.lo.s32 	%r1, %r21, %r22, %r23;
	mov.u32 	%r24, %ctaid.y;
	mov.u32 	%r25, %ntid.y;
	mov.u32 	%r26, %tid.y;
	mad.lo.s32 	%r2, %r24, %r25, %r26;
	setp.ge.s32 	%p1, %r2, %r20;
	setp.ge.s32 	%p2, %r1, %r18;
	or.pred  	%p3, %p1, %p2;
	@%p3 bra 	$L__BB1_14;
	setp.lt.s32 	%p4, %r19, 1;
	mov.f32 	%f72, 0f00000000;
	@%p4 bra 	$L__BB1_13;
	mul.lo.s32 	%r3, %r19, %r2;
	and.b32  	%r4, %r19, 7;
	setp.lt.u32 	%p5, %r19, 8;
	mov.f32 	%f72, 0f00000000;
	mov.b32 	%r39, 0;
	@%p5 bra 	$L__BB1_5;
	and.b32  	%r39, %r19, 2147483640;
	neg.s32 	%r37, %r39;
	shl.b32 	%r7, %r18, 3;
	mul.wide.u32 	%rd9, %r3, 4;
	add.s64 	%rd10, %rd9, %rd2;
	add.s64 	%rd52, %rd10, 16;
	mov.f32 	%f72, 0f00000000;
	mul.wide.s32 	%rd13, %r18, 4;
	mov.u32 	%r36, %r1;
$L__BB1_4:
	.pragma "nounroll";
	ld.global.f32 	%f19, [%rd52+-16];
	mul.wide.s32 	%rd11, %r36, 4;
	add.s64 	%rd12, %rd1, %rd11;
	ld.global.f32 	%f20, [%rd12];
	fma.rn.f32 	%f21, %f19, %f20, %f72;
	ld.global.f32 	%f22, [%rd52+-12];
	add.s64 	%rd14, %rd12, %rd13;
	ld.global.f32 	%f23, [%rd14];
	fma.rn.f32 	%f24, %f22, %f23, %f21;
	ld.global.f32 	%f25, [%rd52+-8];
	add.s64 	%rd15, %rd14, %rd13;
	ld.global.f32 	%f26, [%rd15];
	fma.rn.f32 	%f27, %f25, %f26, %f24;
	ld.global.f32 	%f28, [%rd52+-4];
	add.s64 	%rd16, %rd15, %rd13;
	ld.global.f32 	%f29, [%rd16];
	fma.rn.f32 	%f30, %f28, %f29, %f27;
	ld.global.f32 	%f31, [%rd52];
	add.s64 	%rd17, %rd16, %rd13;
	ld.global.f32 	%f32, [%rd17];
	fma.rn.f32 	%f33, %f31, %f32, %f30;
	ld.global.f32 	%f34, [%rd52+4];
	add.s64 	%rd18, %rd17, %rd13;
	ld.global.f32 	%f35, [%rd18];
	fma.rn.f32 	%f36, %f34, %f35, %f33;
	ld.global.f32 	%f37, [%rd52+8];
	add.s64 	%rd19, %rd18, %rd13;
	ld.global.f32 	%f38, [%rd19];
	fma.rn.f32 	%f39, %f37, %f38, %f36;
	ld.global.f32 	%f40, [%rd52+12];
	add.s64 	%rd20, %rd19, %rd13;
	ld.global.f32 	%f41, [%rd20];
	fma.rn.f32 	%f72, %f40, %f41, %f39;
	add.s32 	%r37, %r37, 8;
	add.s32 	%r36, %r36, %r7;
	add.s64 	%rd52, %rd52, 32;
	setp.ne.s32 	%p6, %r37, 0;
	@%p6 bra 	$L__BB1_4;
$L__BB1_5:
	setp.eq.s32 	%p7, %r4, 0;
	@%p7 bra 	$L__BB1_13;
	and.b32  	%r13, %r19, 3;
	setp.lt.u32 	%p8, %r4, 4;
	@%p8 bra 	$L__BB1_8;
	add.s32 	%r28, %r39, %r3;
	mul.wide.u32 	%rd21, %r28, 4;
	add.s64 	%rd22, %rd2, %rd21;
	ld.global.f32 	%f43, [%rd22];
	mad.lo.s32 	%r29, %r39, %r18, %r1;
	mul.wide.s32 	%rd23, %r29, 4;
	add.s64 	%rd24, %rd1, %rd23;
	ld.global.f32 	%f44, [%rd24];
	fma.rn.f32 	%f45, %f43, %f44, %f72;
	cvt.u64.u32 	%rd25, %r3;
	cvt.u64.u32 	%rd26, %r39;
	add.s64 	%rd27, %rd26, %rd25;
	shl.b64 	%rd28, %rd27, 2;
	add.s64 	%rd29, %rd2, %rd28;
	ld.global.f32 	%f46, [%rd29+4];
	mul.wide.s32 	%rd30, %r18, 4;
	add.s64 	%rd31, %rd24, %rd30;
	ld.global.f32 	%f47, [%rd31];
	fma.rn.f32 	%f48, %f46, %f47, %f45;
	ld.global.f32 	%f49, [%rd29+8];
	add.s64 	%rd32, %rd31, %rd30;
	ld.global.f32 	%f50, [%rd32];
	fma.rn.f32 	%f51, %f49, %f50, %f48;
	ld.global.f32 	%f52, [%rd29+12];
	add.s64 	%rd33, %rd32, %rd30;
	ld.global.f32 	%f53, [%rd33];
	fma.rn.f32 	%f72, %f52, %f53, %f51;
	add.s32 	%r39, %r39, 4;
$L__BB1_8:
	setp.eq.s32 	%p9, %r13, 0;
	@%p9 bra 	$L__BB1_13;
	setp.eq.s32 	%p10, %r13, 1;
	@%p10 bra 	$L__BB1_11;
	add.s32 	%r30, %r39, %r3;
	mul.wide.u32 	%rd34, %r30, 4;
	add.s64 	%rd35, %rd2, %rd34;
	ld.global.f32 	%f55, [%rd35];
	mad.lo.s32 	%r31, %r39, %r18, %r1;
	mul.wide.s32 	%rd36, %r31, 4;
	add.s64 	%rd37, %rd1, %rd36;
	ld.global.f32 	%f56, [%rd37];
	fma.rn.f32 	%f57, %f55, %f56, %f72;
	cvt.u64.u32 	%rd38, %r3;
	cvt.u64.u32 	%rd39, %r39;
	add.s64 	%rd40, %rd39, %rd38;
	shl.b64 	%rd41, %rd40, 2;
	add.s64 	%rd42, %rd2, %rd41;
	ld.global.f32 	%f58, [%rd42+4];
	mul.wide.s32 	%rd43, %r18, 4;
	add.s64 	%rd44, %rd37, %rd43;
	ld.global.f32 	%f59, [%rd44];
	fma.rn.f32 	%f72, %f58, %f59, %f57;
	add.s32 	%r39, %r39, 2;
$L__BB1_11:
	and.b32  	%r32, %r19, 1;
	setp.eq.b32 	%p11, %r32, 1;
	not.pred 	%p12, %p11;
	@%p12 bra 	$L__BB1_13;
	add.s32 	%r33, %r39, %r3;
	mul.wide.u32 	%rd45, %r33, 4;
	add.s64 	%rd46, %rd2, %rd45;
	ld.global.f32 	%f60, [%rd46];
	mad.lo.s32 	%r34, %r39, %r18, %r1;
	mul.wide.s32 	%rd47, %r34, 4;
	add.s64 	%rd48, %rd1, %rd47;
	ld.global.f32 	%f61, [%rd48];
	fma.rn.f32 	%f72, %f60, %f61, %f72;
$L__BB1_13:
	mad.lo.s32 	%r35, %r18, %r2, %r1;
	cvta.to.global.u64 	%rd49, %rd6;
	mul.wide.s32 	%rd50, %r35, 4;
	add.s64 	%rd51, %rd49, %rd50;
	ld.global.f32 	%f62, [%rd51];
	mul.f32 	%f63, %f14, %f62;
	fma.rn.f32 	%f64, %f13, %f72, %f63;
	st.global.f32 	[%rd51], %f64;
$L__BB1_14:
	ret;

}


// ===== COMPILED SASS (sm_100) =====

	.target	sm_100

	.elftype	@"ET_EXEC"


//--------------------- .note.nv.tkinfo           --------------------------
	.section	.note.nv.tkinfo,"",@"SHT_NOTE"
	.sectionflags	@"SHF_NOTE_NV_TKINFO"
	.tkinfo
        /*0018*/ 	.word	0x00000002
        /*0030*/ 	.string	""
        /*0030*/ 	.string	"ptxas"
        /*0030*/ 	.string	"Cuda compilation tools, release 13.0, V13.0.88"
        /*0030*/ 	.string	"Build cuda_13.0.r13.0/compiler.36424714_0"
        /*0030*/ 	.string	"-arch sm_100 -m 64 "



//--------------------- .note.nv.cuinfo           --------------------------
	.section	.note.nv.cuinfo,"",@"SHT_NOTE"
	.sectionflags	@"SHF_NOTE_NV_CUINFO"
        /*0018*/ 	.short	0x0002
        /*001a*/ 	.short	0x0064
        /*001c*/ 	.short	0x0082
	.zero		2


//--------------------- .nv.info                  --------------------------
	.section	.nv.info,"",@"SHT_CUDA_INFO"
	.align	4


	//----- nvinfo : EIATTR_REGCOUNT
	.align		4
        /*0000*/ 	.byte	0x04, 0x2f
        /*0002*/ 	.short	(.L_1 - .L_0)
	.align		4
.L_0:
        /*0004*/ 	.word	index@(_Z20sgemm_naive_originaliiifPKfS0_fPf)
        /*0008*/ 	.word	0x00000020


	//----- nvinfo : EIATTR_FRAME_SIZE
	.align		4
.L_1:
        /*000c*/ 	.byte	0x04, 0x11
        /*000e*/ 	.short	(.L_3 - .L_2)
	.align		4
.L_2:
        /*0010*/ 	.word	index@(_Z20sgemm_naive_originaliiifPKfS0_fPf)
        /*0014*/ 	.word	0x00000000


	//----- nvinfo : EIATTR_REGCOUNT
	.align		4
.L_3:
        /*0018*/ 	.byte	0x04, 0x2f
        /*001a*/ 	.short	(.L_5 - .L_4)
	.align		4
.L_4:
        /*001c*/ 	.word	index@(_Z11sgemm_naiveiiifPKfS0_fPf)
        /*0020*/ 	.word	0x00000020


	//----- nvinfo : EIATTR_FRAME_SIZE
	.align		4
.L_5:
        /*0024*/ 	.byte	0x04, 0x11
        /*0026*/ 	.short	(.L_7 - .L_6)
	.align		4
.L_6:
        /*0028*/ 	.word	index@(_Z11sgemm_naiveiiifPKfS0_fPf)
        /*002c*/ 	.word	0x00000000


	//----- nvinfo : EIATTR_MIN_STACK_SIZE
	.align		4
.L_7:
        /*0030*/ 	.byte	0x04, 0x12
        /*0032*/ 	.short	(.L_9 - .L_8)
	.align		4
.L_8:
        /*0034*/ 	.word	index@(_Z11sgemm_naiveiiifPKfS0_fPf)
        /*0038*/ 	.word	0x00000000


	//----- nvinfo : EIATTR_MIN_STACK_SIZE
	.align		4
.L_9:
        /*003c*/ 	.byte	0x04, 0x12
        /*003e*/ 	.short	(.L_11 - .L_10)
	.align		4
.L_10:
        /*0040*/ 	.word	index@(_Z20sgemm_naive_originaliiifPKfS0_fPf)
        /*0044*/ 	.word	0x00000000
.L_11:


//--------------------- .nv.compat                --------------------------
	.section	.nv.compat,"",@"SHT_CUDA_COMPAT_INFO"
	.align	4
        /*0000*/ 	.byte	0x02, 0x09, 0x00, 0x00, 0x02, 0x02, 0x01, 0x00, 0x02, 0x05, 0x05, 0x00, 0x03, 0x07, 0x01, 0x01
        /*0010*/ 	.byte	0x02, 0x03, 0x00, 0x00, 0x02, 0x06, 0x01, 0x00, 0x04, 0x0b, 0x08, 0x00, 0x09, 0x00, 0x00, 0x00
        /*0020*/ 	.byte	0x00, 0x00, 0x00, 0x00


//--------------------- .nv.info._Z11sgemm_naiveiiifPKfS0_fPf --------------------------
	.section	.nv.info._Z11sgemm_naiveiiifPKfS0_fPf,"",@"SHT_CUDA_INFO"
	.sectionflags	@""
	.align	4


	//----- nvinfo : EIATTR_CUDA_API_VERSION
	.align		4
        /*0000*/ 	.byte	0x04, 0x37
        /*0002*/ 	.short	(.L_13 - .L_12)
.L_12:
        /*0004*/ 	.word	0x00000082


	//----- nvinfo : EIATTR_KPARAM_INFO
	.align		4
.L_13:
        /*0008*/ 	.byte	0x04, 0x17
        /*000a*/ 	.short	(.L_15 - .L_14)
.L_14:
        /*000c*/ 	.word	0x00000000
        /*0010*/ 	.short	0x0007
        /*0012*/ 	.short	0x0028
        /*0014*/ 	.byte	0x00, 0xf5, 0x21, 0x00


	//----- nvinfo : EIATTR_KPARAM_INFO
	.align		4
.L_15:
        /*0018*/ 	.byte	0x04, 0x17
        /*001a*/ 	.short	(.L_17 - .L_16)
.L_16:
        /*001c*/ 	.word	0x00000000
        /*0020*/ 	.short	0x0006
        /*0022*/ 	.short	0x0020
        /*0024*/ 	.byte	0x00, 0xf0, 0x11, 0x00


	//----- nvinfo : EIATTR_KPARAM_INFO
	.align		4
.L_17:
        /*0028*/ 	.byte	0x04, 0x17
        /*002a*/ 	.short	(.L_19 - .L_18)
.L_18:
        /*002c*/ 	.word	0x00000000
        /*0030*/ 	.short	0x0005
        /*0032*/ 	.short	0x0018
        /*0034*/ 	.byte	0x00, 0xf5, 0x21, 0x00


	//----- nvinfo : EIATTR_KPARAM_INFO
	.align		4
.L_19:
        /*0038*/ 	.byte	0x04, 0x17
        /*003a*/ 	.short	(.L_21 - .L_20)
.L_20:
        /*003c*/ 	.word	0x00000000
        /*0040*/ 	.short	0x0004
        /*0042*/ 	.short	0x0010
        /*0044*/ 	.byte	0x00, 0xf5, 0x21, 0x00


	//----- nvinfo : EIATTR_KPARAM_INFO
	.align		4
.L_21:
        /*0048*/ 	.byte	0x04, 0x17
        /*004a*/ 	.short	(.L_23 - .L_22)
.L_22:
        /*004c*/ 	.word	0x00000000
        /*0050*/ 	.short	0x0003
        /*0052*/ 	.short	0x000c
        /*0054*/ 	.byte	0x00, 0xf0, 0x11, 0x00


	//----- nvinfo : EIATTR_KPARAM_INFO
	.align		4
.L_23:
        /*0058*/ 	.byte	0x04, 0x17
        /*005a*/ 	.short	(.L_25 - .L_24)
.L_24:
        /*005c*/ 	.word	0x00000000
        /*0060*/ 	.short	0x0002
        /*0062*/ 	.short	0x0008
        /*0064*/ 	.byte	0x00, 0xf0, 0x11, 0x00


	//----- nvinfo : EIATTR_KPARAM_INFO
	.align		4
.L_25:
        /*0068*/ 	.byte	0x04, 0x17
        /*006a*/ 	.short	(.L_27 - .L_26)
.L_26:
        /*006c*/ 	.word	0x00000000
        /*0070*/ 	.short	0x0001
        /*0072*/ 	.short	0x0004
        /*0074*/ 	.byte	0x00, 0xf0, 0x11, 0x00


	//----- nvinfo : EIATTR_KPARAM_INFO
	.align		4
.L_27:
        /*0078*/ 	.byte	0x04, 0x17
        /*007a*/ 	.short	(.L_29 - .L_28)
.L_28:
        /*007c*/ 	.word	0x00000000
        /*0080*/ 	.short	0x0000
        /*0082*/ 	.short	0x0000
        /*0084*/ 	.byte	0x00, 0xf0, 0x11, 0x00


	//----- nvinfo : EIATTR_SPARSE_MMA_MASK
	.align		4
.L_29:
        /*0088*/ 	.byte	0x03, 0x50
        /*008a*/ 	.short	0x0000


	//----- nvinfo : EIATTR_MAXREG_COUNT
	.align		4
        /*008c*/ 	.byte	0x03, 0x1b
        /*008e*/ 	.short	0x00ff


	//----- nvinfo : EIATTR_MERCURY_ISA_VERSION
	.align		4
        /*0090*/ 	.byte	0x03, 0x5f
        /*0092*/ 	.short	0x0101


	//----- nvinfo : EIATTR_VRC_CTA_INIT_COUNT
	.align		4
        /*0094*/ 	.byte	0x02, 0x4a
	.zero		1
	.zero		1


	//----- nvinfo : EIATTR_EXIT_INSTR_OFFSETS
	.align		4
        /*0098*/ 	.byte	0x04, 0x1c
        /*009a*/ 	.short	(.L_31 - .L_30)


	//   ....[0]....
.L_30:
        /*009c*/ 	.word	0x000000c0


	//   ....[1]....
        /*00a0*/ 	.word	0x00000930


	//----- nvinfo : EIATTR_CBANK_PARAM_SIZE
	.align		4
.L_31:
        /*00a4*/ 	.byte	0x03, 0x19
        /*00a6*/ 	.short	0x0030


	//----- nvinfo : EIATTR_PARAM_CBANK
	.align		4
        /*00a8*/ 	.byte	0x04, 0x0a
        /*00aa*/ 	.short	(.L_33 - .L_32)
	.align		4
.L_32:
        /*00ac*/ 	.word	index@(.nv.constant0._Z11sgemm_naiveiiifPKfS0_fPf)
        /*00b0*/ 	.short	0x0380
        /*00b2*/ 	.short	0x0030


	//----- nvinfo : EIATTR_SW_WAR
	.align		4
.L_33:
        /*00b4*/ 	.byte	0x04, 0x36
        /*00b6*/ 	.short	(.L_35 - .L_34)
.L_34:
        /*00b8*/ 	.word	0x00000008
.L_35:


//--------------------- .nv.info._Z20sgemm_naive_originaliiifPKfS0_fPf --------------------------
	.section	.nv.info._Z20sgemm_naive_originaliiifPKfS0_fPf,"",@"SHT_CUDA_INFO"
	.sectionflags	@""
	.align	4


	//----- nvinfo : EIATTR_CUDA_API_VERSION
	.align		4
        /*0000*/ 	.byte	0x04, 0x37
        /*0002*/ 	.short	(.L_37 - .L_36)
.L_36:
        /*0004*/ 	.word	0x00000082


	//----- nvinfo : EIATTR_KPARAM_INFO
	.align		4
.L_37:
        /*0008*/ 	.byte	0x04, 0x17
        /*000a*/ 	.short	(.L_39 - .L_38)
.L_38:
        /*000c*/ 	.word	0x00000000
        /*0010*/ 	.short	0x0007
        /*0012*/ 	.short	0x0028
        /*0014*/ 	.byte	0x00, 0xf5, 0x21, 0x00


	//----- nvinfo : EIATTR_KPARAM_INFO
	.align		4
.L_39:
        /*0018*/ 	.byte	0x04, 0x17
        /*001a*/ 	.short	(.L_41 - .L_40)
.L_40:
        /*001c*/ 	.word	0x00000000
        /*0020*/ 	.short	0x0006
        /*0022*/ 	.short	0x0020
        /*0024*/ 	.byte	0x00, 0xf0, 0x11, 0x00


	//----- nvinfo : EIATTR_KPARAM_INFO
	.align		4
.L_41:
        /*0028*/ 	.byte	0x04, 0x17
        /*002a*/ 	.short	(.L_43 - .L_42)
.L_42:
        /*002c*/ 	.word	0x00000000
        /*0030*/ 	.short	0x0005
        /*0032*/ 	.short	0x0018
        /*0034*/ 	.byte	0x00, 0xf5, 0x21, 0x00


	//----- nvinfo : EIATTR_KPARAM_INFO
	.align		4
.L_43:
        /*0038*/ 	.byte	0x04, 0x17
        /*003a*/ 	.short	(.L_45 - .L_44)
.L_44:
        /*003c*/ 	.word	0x00000000
        /*0040*/ 	.short	0x0004
        /*0042*/ 	.short	0x0010
        /*0044*/ 	.byte	0x00, 0xf5, 0x21, 0x00


	//----- nvinfo : EIATTR_KPARAM_INFO
	.align		4
.L_45:
        /*0048*/ 	.byte	0x04, 0x17
        /*004a*/ 	.short	(.L_47 - .L_46)
.L_46:
        /*004c*/ 	.word	0x00000000
        /*0050*/ 	.short	0x0003
        /*0052*/ 	.short	0x000c
        /*0054*/ 	.byte	0x00, 0xf0, 0x11, 0x00


	//----- nvinfo : EIATTR_KPARAM_INFO
	.align		4
.L_47:
        /*0058*/ 	.byte	0x04, 0x17
        /*005a*/ 	.short	(.L_49 - .L_48)
.L_48:
        /*005c*/ 	.word	0x00000000
        /*0060*/ 	.short	0x0002
        /*0062*/ 	.short	0x0008
        /*0064*/ 	.byte	0x00, 0xf0, 0x11, 0x00


	//----- nvinfo : EIATTR_KPARAM_INFO
	.align		4
.L_49:
        /*0068*/ 	.byte	0x04, 0x17
        /*006a*/ 	.short	(.L_51 - .L_50)
.L_50:
        /*006c*/ 	.word	0x00000000
        /*0070*/ 	.short	0x0001
        /*0072*/ 	.short	0x0004
        /*0074*/ 	.byte	0x00, 0xf0, 0x11, 0x00


	//----- nvinfo : EIATTR_KPARAM_INFO
	.align		4
.L_51:
        /*0078*/ 	.byte	0x04, 0x17
        /*007a*/ 	.short	(.L_53 - .L_52)
.L_52:
        /*007c*/ 	.word	0x00000000
        /*0080*/ 	.short	0x0000
        /*0082*/ 	.short	0x0000
        /*0084*/ 	.byte	0x00, 0xf0, 0x11, 0x00


	//----- nvinfo : EIATTR_SPARSE_MMA_MASK
	.align		4
.L_53:
        /*0088*/ 	.byte	0x03, 0x50
        /*008a*/ 	.short	0x0000


	//----- nvinfo : EIATTR_MAXREG_COUNT
	.align		4
        /*008c*/ 	.byte	0x03, 0x1b
        /*008e*/ 	.short	0x00ff


	//----- nvinfo : EIATTR_MERCURY_ISA_VERSION
	.align		4
        /*0090*/ 	.byte	0x03, 0x5f
        /*0092*/ 	.short	0x0101


	//----- nvinfo : EIATTR_VRC_CTA_INIT_COUNT
	.align		4
        /*0094*/ 	.byte	0x02, 0x4a
	.zero		1
	.zero		1


	//----- nvinfo : EIATTR_EXIT_INSTR_OFFSETS
	.align		4
        /*0098*/ 	.byte	0x04, 0x1c
        /*009a*/ 	.short	(.L_55 - .L_54)


	//   ....[0]....
.L_54:
        /*009c*/ 	.word	0x000000d0


	//   ....[1]....
        /*00a0*/ 	.word	0x00000ad0


	//----- nvinfo : EIATTR_CBANK_PARAM_SIZE
	.align		4
.L_55:
        /*00a4*/ 	.byte	0x03, 0x19
        /*00a6*/ 	.short	0x0030


	//----- nvinfo : EIATTR_PARAM_CBANK
	.align		4
        /*00a8*/ 	.byte	0x04, 0x0a
        /*00aa*/ 	.short	(.L_57 - .L_56)
	.align		4
.L_56:
        /*00ac*/ 	.word	index@(.nv.constant0._Z20sgemm_naive_originaliiifPKfS0_fPf)
        /*00b0*/ 	.short	0x0380
        /*00b2*/ 	.short	0x0030


	//----- nvinfo : EIATTR_SW_WAR
	.align		4
.L_57:
        /*00b4*/ 	.byte	0x04, 0x36
        /*00b6*/ 	.short	(.L_59 - .L_58)
.L_58:
        /*00b8*/ 	.word	0x00000008
.L_59:


//--------------------- .nv.callgraph             --------------------------
	.section	.nv.callgraph,"",@"SHT_CUDA_CALLGRAPH"
	.align	4
	.sectionentsize	8
	.align		4
        /*0000*/ 	.word	0x00000000
	.align		4
        /*0004*/ 	.word	0xffffffff
	.align		4
        /*0008*/ 	.word	0x00000000
	.align		4
        /*000c*/ 	.word	0xfffffffe
	.align		4
        /*0010*/ 	.word	0x00000000
	.align		4
        /*0014*/ 	.word	0xfffffffd
	.align		4
        /*0018*/ 	.word	0x00000000
	.align		4
        /*001c*/ 	.word	0xfffffffc


//--------------------- .text._Z11sgemm_naiveiiifPKfS0_fPf --------------------------
	.section	.text._Z11sgemm_naiveiiifPKfS0_fPf,"ax",@progbits
	.align	128
        .global         _Z11sgemm_naiveiiifPKfS0_fPf
        .type           _Z11sgemm_naiveiiifPKfS0_fPf,@function
        .size           _Z11sgemm_naiveiiifPKfS0_fPf,(.L_x_10 - _Z11sgemm_naiveiiifPKfS0_fPf)
        .other          _Z11sgemm_naiveiiifPKfS0_fPf,@"STO_CUDA_ENTRY STV_DEFAULT"
_Z11sgemm_naiveiiifPKfS0_fPf:
.text._Z11sgemm_naiveiiifPKfS0_fPf:
[----:B------:R-:W-:Y:S01]  /*0000*/  LDC R1, c[0x0][0x37c] ;  /* 0x0000df00ff017b82 */ /* 0x000fe20000000800 */
[----:B------:R-:W0:Y:S07]  /*0010*/  S2R R5, SR_TID.X ;  /* 0x0000000000057919 */ /* 0x000e2e0000002100 */
[----:B------:R-:W0:Y:S01]  /*0020*/  S2UR UR4, SR_CTAID.X ;  /* 0x00000000000479c3 */ /* 0x000e220000002500 */
[----:B------:R-:W1:Y:S07]  /*0030*/  S2R R4, SR_TID.Y ;  /* 0x0000000000047919 */ /* 0x000e6e0000002200 */
[----:B------:R-:W0:Y:S08]  /*0040*/  LDC R0, c[0x0][0x360] ;  /* 0x0000d800ff007b82 */ /* 0x000e300000000800 */
[----:B------:R-:W1:Y:S08]  /*0050*/  S2UR UR5, SR_CTAID.Y ;  /* 0x00000000000579c3 */ /* 0x000e700000002600 */
[----:B------:R-:W1:Y:S08]  /*0060*/  LDC R19, c[0x0][0x364] ;  /* 0x0000d900ff137b82 */ /* 0x000e700000000800 */
[----:B------:R-:W2:Y:S01]  /*0070*/  LDC.64 R2, c[0x0][0x380] ;  /* 0x0000e000ff027b82 */ /* 0x000ea20000000a00 */
[----:B0-----:R-:W-:-:S02]  /*0080*/  IMAD R0, R0, UR4, R5 ;  /* 0x0000000400007c24 */ /* 0x001fc4000f8e0205 */
[----:B-1----:R-:W-:-:S03]  /*0090*/  IMAD R19, R19, UR5, R4 ;  /* 0x0000000513137c24 */ /* 0x002fc6000f8e0204 */
[----:B--2---:R-:W-:-:S04]  /*00a0*/  ISETP.GE.AND P0, PT, R0, R3, PT ;  /* 0x000000030000720c */ /* 0x004fc80003f06270 */
[----:B------:R-:W-:-:S13]  /*00b0*/  ISETP.GE.OR P0, PT, R19, R2, P0 ;  /* 0x000000021300720c */ /* 0x000fda0000706670 */
[----:B------:R-:W-:Y:S05]  /*00c0*/  @P0 EXIT ;  /* 0x000000000000094d */ /* 0x000fea0003800000 */
[----:B------:R-:W0:Y:S01]  /*00d0*/  LDC R2, c[0x0][0x388] ;  /* 0x0000e200ff027b82 */ /* 0x000e220000000800 */
[----:B------:R-:W1:Y:S01]  /*00e0*/  LDCU.64 UR4, c[0x0][0x358] ;  /* 0x00006b00ff0477ac */ /* 0x000e620008000a00 */
[----:B------:R-:W-:Y:S01]  /*00f0*/  HFMA2 R24, -RZ, RZ, 0, 0 ;  /* 0x00000000ff187431 */ /* 0x000fe200000001ff */
[----:B0-----:R-:W-:-:S13]  /*0100*/  ISETP.GE.AND P0, PT, R2, 0x1, PT ;  /* 0x000000010200780c */ /* 0x001fda0003f06270 */
[----:B-1----:R-:W-:Y:S05]  /*0110*/  @!P0 BRA `(.L_x_0) ;  /* 0x0000000400e08947 */ /* 0x002fea0003800000 */
[C---:B------:R-:W-:Y:S01]  /*0120*/  ISETP.GE.U32.AND P1, PT, R2.reuse, 0x8, PT ;  /* 0x000000080200780c */ /* 0x040fe20003f26070 */
[----:B------:R-:W-:Y:S01]  /*0130*/  IMAD R20, R19, R2, RZ ;  /* 0x0000000213147224 */ /* 0x000fe200078e02ff */
[----:B------:R-:W-:Y:S02]  /*0140*/  LOP3.LUT R27, R2, 0x7, RZ, 0xc0, !PT ;  /* 0x00000007021b7812 */ /* 0x000fe400078ec0ff */
[----:B------:R-:W-:Y:S02]  /*0150*/  MOV R24, RZ ;  /* 0x000000ff00187202 */ /* 0x000fe40000000f00 */
[----:B------:R-:W-:Y:S02]  /*0160*/  ISETP.NE.AND P0, PT, R27, RZ, PT ;  /* 0x000000ff1b00720c */ /* 0x000fe40003f05270 */
[----:B------:R-:W-:-:S05]  /*0170*/  MOV R21, RZ ;  /* 0x000000ff00157202 */ /* 0x000fca0000000f00 */
[----:B------:R-:W-:Y:S06]  /*0180*/  @!P1 BRA `(.L_x_1) ;  /* 0x0000000000c49947 */ /* 0x000fec0003800000 */
[----:B------:R-:W0:Y:S01]  /*0190*/  LDC.64 R4, c[0x0][0x390] ;  /* 0x0000e400ff047b82 */ /* 0x000e220000000a00 */
[----:B------:R-:W-:Y:S02]  /*01a0*/  LOP3.LUT R21, R2, 0x7ffffff8, RZ, 0xc0, !PT ;  /* 0x7ffffff802157812 */ /* 0x000fe400078ec0ff */
[----:B------:R-:W-:Y:S02]  /*01b0*/  MOV R24, RZ ;  /* 0x000000ff00187202 */ /* 0x000fe40000000f00 */
[----:B------:R-:W-:Y:S02]  /*01c0*/  MOV R18, R0 ;  /* 0x0000000000127202 */ /* 0x000fe40000000f00 */
[----:B------:R-:W-:Y:S01]  /*01d0*/  IADD3 R22, PT, PT, -R21, RZ, RZ ;  /* 0x000000ff15167210 */ /* 0x000fe20007ffe1ff */
[----:B0-----:R-:W-:-:S03]  /*01e0*/  IMAD.WIDE.U32 R4, R20, 0x4, R4 ;  /* 0x0000000414047825 */ /* 0x001fc600078e0004 */
[----:B------:R-:W-:-:S04]  /*01f0*/  IADD3 R6, P1, PT, R4, 0x10, RZ ;  /* 0x0000001004067810 */ /* 0x000fc80007f3e0ff */
[----:B------:R-:W-:-:S09]  /*0200*/  IADD3.X R7, PT, PT, RZ, R5, RZ, P1, !PT ;  /* 0x00000005ff077210 */ /* 0x000fd20000ffe4ff */
.L_x_2:
[----:B------:R-:W0:Y:S01]  /*0210*/  LDC.64 R16, c[0x0][0x398] ;  /* 0x0000e600ff107b82 */ /* 0x000e220000000a00 */
[----:B------:R-:W-:Y:S02]  /*0220*/  MOV R4, R6 ;  /* 0x0000000600047202 */ /* 0x000fe40000000f00 */
[----:B------:R-:W-:-:S05]  /*0230*/  MOV R5, R7 ;  /* 0x0000000700057202 */ /* 0x000fca0000000f00 */
[----:B------:R-:W2:Y:S04]  /*0240*/  LDG.E R25, desc[UR4][R4.64+-0x10] ;  /* 0xfffff00404197981 */ /* 0x000ea8000c1e1900 */
[----:B------:R-:W3:Y:S04]  /*0250*/  LDG.E R23, desc[UR4][R4.64+-0xc] ;  /* 0xfffff40404177981 */ /* 0x000ee8000c1e1900 */
[----:B------:R-:W4:Y:S04]  /*0260*/  LDG.E R29, desc[UR4][R4.64+-0x8] ;  /* 0xfffff804041d7981 */ /* 0x000f28000c1e1900 */
[----:B------:R-:W5:Y:S01]  /*0270*/  LDG.E R28, desc[UR4][R4.64+-0x4] ;  /* 0xfffffc04041c7981 */ /* 0x000f62000c1e1900 */
[----:B0-----:R-:W-:-:S05]  /*0280*/  IMAD.WIDE R16, R18, 0x4, R16 ;  /* 0x0000000412107825 */ /* 0x001fca00078e0210 */
[----:B------:R0:W2:Y:S01]  /*0290*/  LDG.E R26, desc[UR4][R16.64] ;  /* 0x00000004101a7981 */ /* 0x0000a2000c1e1900 */
[----:B------:R-:W-:-:S04]  /*02a0*/  IMAD.WIDE R14, R3, 0x4, R16 ;  /* 0x00000004030e7825 */ /* 0x000fc800078e0210 */
[C---:B------:R-:W-:Y:S02]  /*02b0*/  IMAD.WIDE R6, R3.reuse, 0x4, R14 ;  /* 0x0000000403067825 */ /* 0x040fe400078e020e */
[----:B------:R-:W3:Y:S02]  /*02c0*/  LDG.E R14, desc[UR4][R14.64] ;  /* 0x000000040e0e7981 */ /* 0x000ee4000c1e1900 */
[C---:B------:R-:W-:Y:S02]  /*02d0*/  IMAD.WIDE R10, R3.reuse, 0x4, R6 ;  /* 0x00000004030a7825 */ /* 0x040fe400078e0206 */
[----:B------:R-:W4:Y:S02]  /*02e0*/  LDG.E R6, desc[UR4][R6.64] ;  /* 0x0000000406067981 */ /* 0x000f24000c1e1900 */
[C---:B------:R-:W-:Y:S02]  /*02f0*/  IMAD.WIDE R8, R3.reuse, 0x4, R10 ;  /* 0x0000000403087825 */ /* 0x040fe400078e020a */
[----:B------:R-:W5:Y:S02]  /*0300*/  LDG.E R10, desc[UR4][R10.64] ;  /* 0x000000040a0a7981 */ /* 0x000f64000c1e1900 */
[----:B------:R-:W-:-:S02]  /*0310*/  IMAD.WIDE R12, R3, 0x4, R8 ;  /* 0x00000004030c7825 */ /* 0x000fc400078e0208 */
[----:B------:R-:W5:Y:S04]  /*0320*/  LDG.E R7, desc[UR4][R4.64] ;  /* 0x0000000404077981 */ /* 0x000f68000c1e1900 */
[----:B------:R-:W5:Y:S01]  /*0330*/  LDG.E R8, desc[UR4][R8.64] ;  /* 0x0000000408087981 */ /* 0x000f62000c1e1900 */
[----:B0-----:R-:W-:-:S03]  /*0340*/  IMAD.WIDE R16, R3, 0x4, R12 ;  /* 0x0000000403107825 */ /* 0x001fc600078e020c */
[----:B------:R-:W5:Y:S04]  /*0350*/  LDG.E R12, desc[UR4][R12.64] ;  /* 0x000000040c0c7981 */ /* 0x000f68000c1e1900 */
[----:B------:R-:W5:Y:S04]  /*0360*/  LDG.E R15, desc[UR4][R16.64] ;  /* 0x00000004100f7981 */ /* 0x000f68000c1e1900 */
[----:B------:R-:W5:Y:S04]  /*0370*/  LDG.E R9, desc[UR4][R4.64+0x4] ;  /* 0x0000040404097981 */ /* 0x000f68000c1e1900 */
[----:B------:R-:W5:Y:S01]  /*0380*/  LDG.E R11, desc[UR4][R4.64+0xc] ;  /* 0x00000c04040b7981 */ /* 0x000f62000c1e1900 */
[----:B--2---:R-:W-:Y:S01]  /*0390*/  FFMA R26, R25, R26, R24 ;  /* 0x0000001a191a7223 */ /* 0x004fe20000000018 */
[----:B------:R-:W-:-:S02]  /*03a0*/  IMAD.WIDE R24, R3, 0x4, R16 ;  /* 0x0000000403187825 */ /* 0x000fc400078e0210 */
[----:B------:R-:W2:Y:S04]  /*03b0*/  LDG.E R16, desc[UR4][R4.64+0x8] ;  /* 0x0000080404107981 */ /* 0x000ea8000c1e1900 */
[----:B------:R-:W2:Y:S01]  /*03c0*/  LDG.E R24, desc[UR4][R24.64] ;  /* 0x0000000418187981 */ /* 0x000ea2000c1e1900 */
[----:B---3--:R-:W-:Y:S01]  /*03d0*/  FFMA R14, R23, R14, R26 ;  /* 0x0000000e170e7223 */ /* 0x008fe2000000001a */
[----:B------:R-:W-:-:S03]  /*03e0*/  IADD3 R22, PT, PT, R22, 0x8, RZ ;  /* 0x0000000816167810 */ /* 0x000fc60007ffe0ff */
[----:B----4-:R-:W-:Y:S01]  /*03f0*/  FFMA R29, R29, R6, R14 ;  /* 0x000000061d1d7223 */ /* 0x010fe2000000000e */
[----:B------:R-:W-:-:S03]  /*0400*/  ISETP.NE.AND P1, PT, R22, RZ, PT ;  /* 0x000000ff1600720c */ /* 0x000fc60003f25270 */
[----:B-----5:R-:W-:Y:S01]  /*0410*/  FFMA R10, R28, R10, R29 ;  /* 0x0000000a1c0a7223 */ /* 0x020fe2000000001d */
[----:B------:R-:W-:-:S03]  /*0420*/  IADD3 R6, P2, PT, R4, 0x20, RZ ;  /* 0x0000002004067810 */ /* 0x000fc60007f5e0ff */
[----:B------:R-:W-:Y:S01]  /*0430*/  FFMA R8, R7, R8, R10 ;  /* 0x0000000807087223 */ /* 0x000fe2000000000a */
[----:B------:R-:W-:Y:S02]  /*0440*/  IADD3.X R7, PT, PT, RZ, R5, RZ, P2, !PT ;  /* 0x00000005ff077210 */ /* 0x000fe400017fe4ff */
[----:B------:R-:W-:Y:S01]  /*0450*/  LEA R18, R3, R18, 0x3 ;  /* 0x0000001203127211 */ /* 0x000fe200078e18ff */
[----:B------:R-:W-:-:S04]  /*0460*/  FFMA R9, R9, R12, R8 ;  /* 0x0000000c09097223 */ /* 0x000fc80000000008 */
[----:B--2---:R-:W-:-:S04]  /*0470*/  FFMA R16, R16, R15, R9 ;  /* 0x0000000f10107223 */ /* 0x004fc80000000009 */
[----:B------:R-:W-:Y:S01]  /*0480*/  FFMA R24, R11, R24, R16 ;  /* 0x000000180b187223 */ /* 0x000fe20000000010 */
[----:B------:R-:W-:Y:S06]  /*0490*/  @P1 BRA `(.L_x_2) ;  /* 0xfffffffc005c1947 */ /* 0x000fec000383ffff */
.L_x_1:
[----:B------:R-:W-:Y:S05]  /*04a0*/  @!P0 BRA `(.L_x_0) ;  /* 0x0000000000fc8947 */ /* 0x000fea0003800000 */
[----:B------:R-:W-:Y:S02]  /*04b0*/  ISETP.GE.U32.AND P1, PT, R27, 0x4, PT ;  /* 0x000000041b00780c */ /* 0x000fe40003f26070 */
[----:B------:R-:W-:-:S04]  /*04c0*/  LOP3.LUT R16, R2, 0x3, RZ, 0xc0, !PT ;  /* 0x0000000302107812 */ /* 0x000fc800078ec0ff */
[----:B------:R-:W-:-:S07]  /*04d0*/  ISETP.NE.AND P0, PT, R16, RZ, PT ;  /* 0x000000ff1000720c */ /* 0x000fce0003f05270 */
[----:B------:R-:W-:Y:S06]  /*04e0*/  @!P1 BRA `(.L_x_3) ;  /* 0x00000000006c9947 */ /* 0x000fec0003800000 */
[----:B------:R-:W0:Y:S01]  /*04f0*/  LDC.64 R6, c[0x0][0x398] ;  /* 0x0000e600ff067b82 */ /* 0x000e220000000a00 */
[----:B------:R-:W1:Y:S01]  /*0500*/  LDCU.64 UR6, c[0x0][0x390] ;  /* 0x00007200ff0677ac */ /* 0x000e620008000a00 */
[----:B------:R-:W-:Y:S01]  /*0510*/  IMAD R9, R21, R3, R0 ;  /* 0x0000000315097224 */ /* 0x000fe200078e0200 */
[CC--:B------:R-:W-:Y:S02]  /*0520*/  IADD3 R5, PT, PT, R20.reuse, R21.reuse, RZ ;  /* 0x0000001514057210 */ /* 0x0c0fe40007ffe0ff */
[----:B------:R-:W-:-:S03]  /*0530*/  IADD3 R10, P1, PT, R20, R21, RZ ;  /* 0x00000015140a7210 */ /* 0x000fc60007f3e0ff */
[----:B------:R-:W2:Y:S01]  /*0540*/  LDC.64 R14, c[0x0][0x390] ;  /* 0x0000e400ff0e7b82 */ /* 0x000ea20000000a00 */
[----:B0-----:R-:W-:-:S04]  /*0550*/  IMAD.WIDE R6, R9, 0x4, R6 ;  /* 0x0000000409067825 */ /* 0x001fc800078e0206 */
[----:B------:R-:W-:Y:S02]  /*0560*/  IMAD.WIDE R8, R3, 0x4, R6 ;  /* 0x0000000403087825 */ /* 0x000fe400078e0206 */
[----:B------:R-:W3:Y:S02]  /*0570*/  LDG.E R6, desc[UR4][R6.64] ;  /* 0x0000000406067981 */ /* 0x000ee4000c1e1900 */
[----:B--2---:R-:W-:Y:S01]  /*0580*/  IMAD.WIDE.U32 R14, R5, 0x4, R14 ;  /* 0x00000004050e7825 */ /* 0x004fe200078e000e */
[----:B------:R-:W-:Y:S02]  /*0590*/  IADD3.X R5, PT, PT, RZ, RZ, RZ, P1, !PT ;  /* 0x000000ffff057210 */ /* 0x000fe40000ffe4ff */
[----:B-1----:R-:W-:-:S03]  /*05a0*/  LEA R4, P1, R10, UR6, 0x2 ;  /* 0x000000060a047c11 */ /* 0x002fc6000f8210ff */
[----:B------:R-:W3:Y:S01]  /*05b0*/  LDG.E R15, desc[UR4][R14.64] ;  /* 0x000000040e0f7981 */ /* 0x000ee2000c1e1900 */
[----:B------:R-:W-:Y:S01]  /*05c0*/  LEA.HI.X R5, R10, UR7, R5, 0x2, P1 ;  /* 0x000000070a057c11 */ /* 0x000fe200088f1405 */
[C---:B------:R-:W-:Y:S02]  /*05d0*/  IMAD.WIDE R10, R3.reuse, 0x4, R8 ;  /* 0x00000004030a7825 */ /* 0x040fe400078e0208 */
[----:B------:R-:W2:Y:S04]  /*05e0*/  LDG.E R8, desc[UR4][R8.64] ;  /* 0x0000000408087981 */ /* 0x000ea8000c1e1900 */
[----:B------:R-:W2:Y:S01]  /*05f0*/  LDG.E R17, desc[UR4][R4.64+0x4] ;  /* 0x0000040404117981 */ /* 0x000ea2000c1e1900 */
[----:B------:R-:W-:-:S03]  /*0600*/  IMAD.WIDE R12, R3, 0x4, R10 ;  /* 0x00000004030c7825 */ /* 0x000fc600078e020a */
[----:B------:R-:W4:Y:S04]  /*0610*/  LDG.E R22, desc[UR4][R10.64] ;  /* 0x000000040a167981 */ /* 0x000f28000c1e1900 */
[----:B------:R-:W4:Y:S04]  /*0620*/  LDG.E R18, desc[UR4][R4.64+0x8] ;  /* 0x0000080404127981 */ /* 0x000f28000c1e1900 */
[----:B------:R-:W5:Y:S04]  /*0630*/  LDG.E R26, desc[UR4][R4.64+0xc] ;  /* 0x00000c04041a7981 */ /* 0x000f68000c1e1900 */
[----:B------:R-:W5:Y:S01]  /*0640*/  LDG.E R12, desc[UR4][R12.64] ;  /* 0x000000040c0c7981 */ /* 0x000f62000c1e1900 */
[----:B------:R-:W-:Y:S01]  /*0650*/  IADD3 R21, PT, PT, R21, 0x4, RZ ;  /* 0x0000000415157810 */ /* 0x000fe20007ffe0ff */
[----:B---3--:R-:W-:-:S04]  /*0660*/  FFMA R24, R15, R6, R24 ;  /* 0x000000060f187223 */ /* 0x008fc80000000018 */
[----:B--2---:R-:W-:-:S04]  /*0670*/  FFMA R17, R17, R8, R24 ;  /* 0x0000000811117223 */ /* 0x004fc80000000018 */
[----:B----4-:R-:W-:-:S04]  /*0680*/  FFMA R17, R18, R22, R17 ;  /* 0x0000001612117223 */ /* 0x010fc80000000011 */
[----:B-----5:R-:W-:-:S07]  /*0690*/  FFMA R24, R26, R12, R17 ;  /* 0x0000000c1a187223 */ /* 0x020fce0000000011 */
.L_x_3:
[----:B------:R-:W-:Y:S05]  /*06a0*/  @!P0 BRA `(.L_x_0) ;  /* 0x00000000007c8947 */ /* 0x000fea0003800000 */
[----:B------:R-:W-:Y:S01]  /*06b0*/  ISETP.NE.AND P1, PT, R16, 0x1, PT ;  /* 0x000000011000780c */ /* 0x000fe20003f25270 */
[----:B------:R-:W0:Y:S01]  /*06c0*/  LDC.64 R12, c[0x0][0x390] ;  /* 0x0000e400ff0c7b82 */ /* 0x000e220000000a00 */
[----:B------:R-:W-:-:S04]  /*06d0*/  LOP3.LUT R2, R2, 0x1, RZ, 0xc0, !PT ;  /* 0x0000000102027812 */ /* 0x000fc800078ec0ff */
[----:B------:R-:W-:-:S03]  /*06e0*/  ISETP.NE.U32.AND P0, PT, R2, 0x1, PT ;  /* 0x000000010200780c */ /* 0x000fc60003f05070 */
[----:B------:R-:W1:Y:S04]  /*06f0*/  LDC.64 R10, c[0x0][0x398] ;  /* 0x0000e600ff0a7b82 */ /* 0x000e680000000a00 */
[CC--:B------:R-:W-:Y:S02]  /*0700*/  @P1 IADD3 R15, PT, PT, R20.reuse, R21.reuse, RZ ;  /* 0x00000015140f1210 */ /* 0x0c0fe40007ffe0ff */
[----:B------:R-:W-:Y:S02]  /*0710*/  @P1 IADD3 R2, P2, PT, R20, R21, RZ ;  /* 0x0000001514021210 */ /* 0x000fe40007f5e0ff */
[----:B------:R-:W2:Y:S02]  /*0720*/  @P1 LDC.64 R4, c[0x0][0x390] ;  /* 0x0000e400ff041b82 */ /* 0x000ea40000000a00 */
[----:B------:R-:W-:-:S06]  /*0730*/  @P1 IADD3.X R14, PT, PT, RZ, RZ, RZ, P2, !PT ;  /* 0x000000ffff0e1210 */ /* 0x000fcc00017fe4ff */
[----:B------:R-:W3:Y:S01]  /*0740*/  LDC.64 R6, c[0x0][0x390] ;  /* 0x0000e400ff067b82 */ /* 0x000ee20000000a00 */
[----:B0-----:R-:W-:-:S04]  /*0750*/  @P1 IMAD.WIDE.U32 R12, R15, 0x4, R12 ;  /* 0x000000040f0c1825 */ /* 0x001fc800078e000c */
[C---:B------:R-:W-:Y:S01]  /*0760*/  @P1 IMAD R15, R21.reuse, R3, R0 ;  /* 0x00000003150f1224 */ /* 0x040fe200078e0200 */
[----:B------:R-:W-:Y:S01]  /*0770*/  @P1 IADD3 R21, PT, PT, R21, 0x2, RZ ;  /* 0x0000000215151810 */ /* 0x000fe20007ffe0ff */
[----:B------:R-:W4:Y:S01]  /*0780*/  @P1 LDG.E R13, desc[UR4][R12.64] ;  /* 0x000000040c0d1981 */ /* 0x000f22000c1e1900 */
[----:B------:R-:W0:Y:S01]  /*0790*/  LDC.64 R8, c[0x0][0x398] ;  /* 0x0000e600ff087b82 */ /* 0x000e220000000a00 */
[----:B-1----:R-:W-:Y:S01]  /*07a0*/  @P1 IMAD.WIDE R10, R15, 0x4, R10 ;  /* 0x000000040f0a1825 */ /* 0x002fe200078e020a */
[----:B------:R-:W-:Y:S02]  /*07b0*/  @!P0 IADD3 R17, PT, PT, R20, R21, RZ ;  /* 0x0000001514118210 */ /* 0x000fe40007ffe0ff */
[----:B--2---:R-:W-:Y:S01]  /*07c0*/  @P1 LEA R4, P2, R2, R4, 0x2 ;  /* 0x0000000402041211 */ /* 0x004fe200078410ff */
[----:B------:R-:W-:-:S03]  /*07d0*/  @!P0 IMAD R21, R21, R3, R0 ;  /* 0x0000000315158224 */ /* 0x000fc600078e0200 */
[----:B------:R-:W-:Y:S01]  /*07e0*/  @P1 LEA.HI.X R5, R2, R5, R14, 0x2, P2 ;  /* 0x0000000502051211 */ /* 0x000fe200010f140e */
[----:B------:R-:W-:Y:S01]  /*07f0*/  @P1 IMAD.WIDE R14, R3, 0x4, R10 ;  /* 0x00000004030e1825 */ /* 0x000fe200078e020a */
[----:B------:R-:W4:Y:S03]  /*0800*/  @P1 LDG.E R2, desc[UR4][R10.64] ;  /* 0x000000040a021981 */ /* 0x000f26000c1e1900 */
[----:B---3--:R-:W-:Y:S01]  /*0810*/  @!P0 IMAD.WIDE.U32 R6, R17, 0x4, R6 ;  /* 0x0000000411068825 */ /* 0x008fe200078e0006 */
[----:B------:R-:W2:Y:S04]  /*0820*/  @P1 LDG.E R5, desc[UR4][R4.64+0x4] ;  /* 0x0000040404051981 */ /* 0x000ea8000c1e1900 */
[----:B------:R-:W2:Y:S01]  /*0830*/  @P1 LDG.E R14, desc[UR4][R14.64] ;  /* 0x000000040e0e1981 */ /* 0x000ea2000c1e1900 */
[----:B0-----:R-:W-:-:S03]  /*0840*/  @!P0 IMAD.WIDE R8, R21, 0x4, R8 ;  /* 0x0000000415088825 */ /* 0x001fc600078e0208 */
[----:B------:R-:W3:Y:S04]  /*0850*/  @!P0 LDG.E R7, desc[UR4][R6.64] ;  /* 0x0000000406078981 */ /* 0x000ee8000c1e1900 */
[----:B------:R-:W3:Y:S01]  /*0860*/  @!P0 LDG.E R8, desc[UR4][R8.64] ;  /* 0x0000000408088981 */ /* 0x000ee2000c1e1900 */
[----:B----4-:R-:W-:-:S04]  /*0870*/  @P1 FFMA R2, R13, R2, R24 ;  /* 0x000000020d021223 */ /* 0x010fc80000000018 */
[----:B--2---:R-:W-:-:S04]  /*0880*/  @P1 FFMA R24, R5, R14, R2 ;  /* 0x0000000e05181223 */ /* 0x004fc80000000002 */
[----:B---3--:R-:W-:-:S07]  /*0890*/  @!P0 FFMA R24, R7, R8, R24 ;  /* 0x0000000807188223 */ /* 0x008fce0000000018 */
.L_x_0:
[----:B------:R-:W0:Y:S01]  /*08a0*/  LDC.64 R4, c[0x0][0x3a8] ;  /* 0x0000ea00ff047b82 */ /* 0x000e220000000a00 */
[----:B------:R-:W-:Y:S01]  /*08b0*/  IMAD R3, R19, R3, R0 ;  /* 0x0000000313037224 */ /* 0x000fe200078e0200 */
[----:B------:R-:W1:Y:S01]  /*08c0*/  LDCU UR6, c[0x0][0x3a0] ;  /* 0x00007400ff0677ac */ /* 0x000e620008000800 */
[----:B------:R-:W2:Y:S02]  /*08d0*/  LDCU UR7, c[0x0][0x38c] ;  /* 0x00007180ff0777ac */ /* 0x000ea40008000800 */
[----:B0-----:R-:W-:-:S05]  /*08e0*/  IMAD.WIDE R2, R3, 0x4, R4 ;  /* 0x0000000403027825 */ /* 0x001fca00078e0204 */
[----:B------:R-:W1:Y:S02]  /*08f0*/  LDG.E R0, desc[UR4][R2.64] ;  /* 0x0000000402007981 */ /* 0x000e64000c1e1900 */
[----:B-1----:R-:W-:-:S04]  /*0900*/  FMUL R5, R0, UR6 ;  /* 0x0000000600057c20 */ /* 0x002fc80008400000 */
[----:B--2---:R-:W-:-:S05]  /*0910*/  FFMA R5, R24, UR7, R5 ;  /* 0x0000000718057c23 */ /* 0x004fca0008000005 */
[----:B------:R-:W-:Y:S01]  /*0920*/  STG.E desc[UR4][R2.64], R5 ;  /* 0x0000000502007986 */ /* 0x000fe2000c101904 */
[----:B------:R-:W-:Y:S05]  /*0930*/  EXIT ;  /* 0x000000000000794d */ /* 0x000fea0003800000 */
.L_x_4:
[----:B------:R-:W-:-:S00]  /*0940*/  BRA `(.L_x_4) ;  /* 0xfffffffc00fc7947 */ /* 0x000fc0000383ffff */
[----:B------:R-:W-:-:S00]  /*0950*/  NOP ;  /* 0x0000000000007918 */ /* 0x000fc00000000000 */
        /* <DEDUP_REMOVED lines=10> */
.L_x_10:


//--------------------- .text._Z20sgemm_naive_originaliiifPKfS0_fPf --------------------------
	.section	.text._Z20sgemm_naive_originaliiifPKfS0_fPf,"ax",@progbits
	.align	128
        .global         _Z20sgemm_naive_originaliiifPKfS0_fPf
        .type           _Z20sgemm_naive_originaliiifPKfS0_fPf,@function
        .size           _Z20sgemm_naive_originaliiifPKfS0_fPf,(.L_x_11 - _Z20sgemm_naive_originaliiifPKfS0_fPf)
        .other          _Z20sgemm_naive_originaliiifPKfS0_fPf,@"STO_CUDA_ENTRY STV_DEFAULT"
_Z20sgemm_naive_originaliiifPKfS0_fPf:
.text._Z20sgemm_naive_originaliiifPKfS0_fPf:
[----:B------:R-:W-:Y:S01]  /*0000*/  LDC R1, c[0x0][0x37c] ;  /* 0x0000df00ff017b82 */ /* 0x000fe20000000800 */
[----:B------:R-:W0:Y:S07]  /*0010*/  S2R R8, SR_TID.Y ;  /* 0x0000000000087919 */ /* 0x000e2e0000002200 */
[----:B------:R-:W1:Y:S01]  /*0020*/  S2UR UR4, SR_CTAID.Y ;  /* 0x00000000000479c3 */ /* 0x000e620000002600 */
[----:B------:R-:W2:Y:S07]  /*0030*/  S2R R2, SR_TID.X ;  /* 0x0000000000027919 */ /* 0x000eae0000002100 */
[----:B------:R-:W2:Y:S01]  /*0040*/  LDC R3, c[0x0][0x360] ;  /* 0x0000d800ff037b82 */ /* 0x000ea20000000800 */
[----:B------:R-:W1:Y:S07]  /*0050*/  LDCU UR5, c[0x0][0x364] ;  /* 0x00006c80ff0577ac */ /* 0x000e6e0008000800 */
[----:B------:R-:W2:Y:S08]  /*0060*/  S2UR UR6, SR_CTAID.X ;  /* 0x00000000000679c3 */ /* 0x000eb00000002500 */
[----:B------:R-:W3:Y:S01]  /*0070*/  LDC.64 R4, c[0x0][0x380] ;  /* 0x0000e000ff047b82 */ /* 0x000ee20000000a00 */
[----:B-1----:R-:W-:-:S06]  /*0080*/  UIMAD UR4, UR4, UR5, URZ ;  /* 0x00000005040472a4 */ /* 0x002fcc000f8e02ff */
[----:B0-----:R-:W-:Y:S01]  /*0090*/  IADD3 R0, PT, PT, R8, UR4, RZ ;  /* 0x0000000408007c10 */ /* 0x001fe2000fffe0ff */
[----:B--2---:R-:W-:-:S03]  /*00a0*/  IMAD R3, R3, UR6, R2 ;  /* 0x0000000603037c24 */ /* 0x004fc6000f8e0202 */
[----:B---3--:R-:W-:-:S04]  /*00b0*/  ISETP.GE.U32.AND P0, PT, R0, R5, PT ;  /* 0x000000050000720c */ /* 0x008fc80003f06070 */
[----:B------:R-:W-:-:S13]  /*00c0*/  ISETP.GE.U32.OR P0, PT, R3, R4, P0 ;  /* 0x000000040300720c */ /* 0x000fda0000706470 */
[----:B------:R-:W-:Y:S05]  /*00d0*/  @P0 EXIT ;  /* 0x000000000000094d */ /* 0x000fea0003800000 */
[----:B------:R-:W0:Y:S01]  /*00e0*/  LDC R2, c[0x0][0x388] ;  /* 0x0000e200ff027b82 */ /* 0x000e220000000800 */
[----:B------:R-:W1:Y:S01]  /*00f0*/  LDCU.64 UR6, c[0x0][0x358] ;  /* 0x00006b00ff0677ac */ /* 0x000e620008000a00 */
[----:B------:R-:W-:Y:S01]  /*0100*/  HFMA2 R25, -RZ, RZ, 0, 0 ;  /* 0x00000000ff197431 */ /* 0x000fe200000001ff */
[----:B0-----:R-:W-:-:S13]  /*0110*/  ISETP.GE.AND P0, PT, R2, 0x1, PT ;  /* 0x000000010200780c */ /* 0x001fda0003f06270 */
[----:B-1----:R-:W-:Y:S05]  /*0120*/  @!P0 BRA `(.L_x_5) ;  /* 0x0000000800448947 */ /* 0x002fea0003800000 */
[C---:B------:R-:W-:Y:S02]  /*0130*/  ISETP.GE.U32.AND P1, PT, R2.reuse, 0x8, PT ;  /* 0x000000080200780c */ /* 0x040fe40003f26070 */
[----:B------:R-:W-:Y:S02]  /*0140*/  LOP3.LUT R6, R2, 0x7, RZ, 0xc0, !PT ;  /* 0x0000000702067812 */ /* 0x000fe400078ec0ff */
[----:B------:R-:W-:Y:S02]  /*0150*/  MOV R25, RZ ;  /* 0x000000ff00197202 */ /* 0x000fe40000000f00 */
[----:B------:R-:W-:Y:S02]  /*0160*/  ISETP.NE.AND P0, PT, R6, RZ, PT ;  /* 0x000000ff0600720c */ /* 0x000fe40003f05270 */
[----:B------:R-:W-:-:S05]  /*0170*/  MOV R7, RZ ;  /* 0x000000ff00077202 */ /* 0x000fca0000000f00 */
[----:B------:R-:W-:Y:S06]  /*0180*/  @!P1 BRA `(.L_x_6) ;  /* 0x0000000400249947 */ /* 0x000fec0003800000 */
[----:B------:R-:W-:Y:S01]  /*0190*/  LOP3.LUT R7, R2, 0x7ffffff8, RZ, 0xc0, !PT ;  /* 0x7ffffff802077812 */ /* 0x000fe200078ec0ff */
[C---:B------:R-:W-:Y:S01]  /*01a0*/  IMAD R10, R5.reuse, 0x3, R0 ;  /* 0x00000003050a7824 */ /* 0x040fe200078e0200 */
[C---:B------:R-:W-:Y:S01]  /*01b0*/  IADD3 R4, PT, PT, R5.reuse, UR4, R8 ;  /* 0x0000000405047c10 */ /* 0x040fe2000fffe008 */
[C-C-:B------:R-:W-:Y:S01]  /*01c0*/  IMAD R14, R5.reuse, 0x5, R0.reuse ;  /* 0x00000005050e7824 */ /* 0x140fe200078e0200 */
[CC--:B------:R-:W-:Y:S01]  /*01d0*/  LEA R8, R5.reuse, R0.reuse, 0x1 ;  /* 0x0000000005087211 */ /* 0x0c0fe200078e08ff */
[C-C-:B------:R-:W-:Y:S01]  /*01e0*/  IMAD R9, R5.reuse, 0x6, R0.reuse ;  /* 0x0000000605097824 */ /* 0x140fe200078e0200 */
[C---:B------:R-:W-:Y:S01]  /*01f0*/  LEA R12, R5.reuse, R0, 0x2 ;  /* 0x00000000050c7211 */ /* 0x040fe200078e10ff */
[----:B------:R-:W-:Y:S01]  /*0200*/  IMAD R11, R5, 0x7, R0 ;  /* 0x00000007050b7824 */ /* 0x000fe200078e0200 */
[----:B------:R-:W-:Y:S01]  /*0210*/  MOV R25, RZ ;  /* 0x000000ff00197202 */ /* 0x000fe20000000f00 */
[----:B------:R-:W-:Y:S01]  /*0220*/  IMAD R15, R3, R2, 0x3 ;  /* 0x00000003030f7424 */ /* 0x000fe200078e0202 */
[----:B------:R-:W-:-:S02]  /*0230*/  MOV R13, R0 ;  /* 0x00000000000d7202 */ /* 0x000fc40000000f00 */
[----:B------:R-:W-:-:S07]  /*0240*/  IADD3 R24, PT, PT, -R7, RZ, RZ ;  /* 0x000000ff07187210 */ /* 0x000fce0007ffe1ff */
.L_x_7:
[----:B------:R-:W0:Y:S01]  /*0250*/  LDC.64 R20, c[0x0][0x390] ;  /* 0x0000e400ff147b82 */ /* 0x000e220000000a00 */
[----:B------:R-:W-:-:S07]  /*0260*/  IADD3 R23, PT, PT, R15, -0x3, RZ ;  /* 0xfffffffd0f177810 */ /* 0x000fce0007ffe0ff */
[----:B------:R-:W1:Y:S01]  /*0270*/  LDC.64 R16, c[0x0][0x398] ;  /* 0x0000e600ff107b82 */ /* 0x000e620000000a00 */
[----:B0-----:R-:W-:-:S06]  /*0280*/  IMAD.WIDE.U32 R22, R23, 0x4, R20 ;  /* 0x0000000417167825 */ /* 0x001fcc00078e0014 */
[----:B------:R-:W2:Y:S01]  /*0290*/  LDG.E R22, desc[UR6][R22.64] ;  /* 0x0000000616167981 */ /* 0x000ea2000c1e1900 */
[----:B-1----:R-:W-:-:S06]  /*02a0*/  IMAD.WIDE.U32 R18, R13, 0x4, R16 ;  /* 0x000000040d127825 */ /* 0x002fcc00078e0010 */
[----:B------:R-:W2:Y:S01]  /*02b0*/  LDG.E R18, desc[UR6][R18.64] ;  /* 0x0000000612127981 */ /* 0x000ea2000c1e1900 */
[----:B------:R-:W-:Y:S01]  /*02c0*/  IADD3 R27, PT, PT, R15, -0x2, RZ ;  /* 0xfffffffe0f1b7810 */ /* 0x000fe20007ffe0ff */
[----:B------:R-:W-:-:S06]  /*02d0*/  IMAD.WIDE.U32 R28, R4, 0x4, R16 ;  /* 0x00000004041c7825 */ /* 0x000fcc00078e0010 */
[----:B------:R-:W3:Y:S01]  /*02e0*/  LDG.E R28, desc[UR6][R28.64] ;  /* 0x000000061c1c7981 */ /* 0x000ee2000c1e1900 */
[----:B--2---:R-:W-:Y:S01]  /*02f0*/  FFMA R25, R22, R18, R25 ;  /* 0x0000001216197223 */ /* 0x004fe20000000019 */
[----:B------:R-:W-:Y:S01]  /*0300*/  IMAD.WIDE.U32 R22, R27, 0x4, R20 ;  /* 0x000000041b167825 */ /* 0x000fe200078e0014 */
[----:B------:R-:W-:-:S05]  /*0310*/  IADD3 R27, PT, PT, R15, -0x1, RZ ;  /* 0xffffffff0f1b7810 */ /* 0x000fca0007ffe0ff */
[----:B------:R-:W-:Y:S01]  /*0320*/  IMAD.WIDE.U32 R26, R27, 0x4, R20 ;  /* 0x000000041b1a7825 */ /* 0x000fe200078e0014 */
[----:B------:R-:W3:Y:S04]  /*0330*/  LDG.E R22, desc[UR6][R22.64] ;  /* 0x0000000616167981 */ /* 0x000ee8000c1e1900 */
[----:B------:R0:W2:Y:S02]  /*0340*/  LDG.E R18, desc[UR6][R26.64] ;  /* 0x000000061a127981 */ /* 0x0000a4000c1e1900 */
[----:B0-----:R-:W-:-:S05]  /*0350*/  IMAD.WIDE.U32 R26, R8, 0x4, R16 ;  /* 0x00000004081a7825 */ /* 0x001fca00078e0010 */
[----:B------:R-:W2:Y:S01]  /*0360*/  LDG.E R19, desc[UR6][R26.64] ;  /* 0x000000061a137981 */ /* 0x000ea2000c1e1900 */
[----:B------:R-:W-:Y:S01]  /*0370*/  IADD3 R23, PT, PT, R15, 0x1, RZ ;  /* 0x000000010f177810 */ /* 0x000fe20007ffe0ff */
[----:B---3--:R-:W-:-:S04]  /*0380*/  FFMA R25, R22, R28, R25 ;  /* 0x0000001c16197223 */ /* 0x008fc80000000019 */
[----:B--2---:R-:W-:Y:S01]  /*0390*/  FFMA R25, R18, R19, R25 ;  /* 0x0000001312197223 */ /* 0x004fe20000000019 */
[----:B------:R-:W-:-:S05]  /*03a0*/  IMAD.WIDE.U32 R18, R15, 0x4, R20 ;  /* 0x000000040f127825 */ /* 0x000fca00078e0014 */
[----:B------:R0:W2:Y:S02]  /*03b0*/  LDG.E R28, desc[UR6][R18.64] ;  /* 0x00000006121c7981 */ /* 0x0000a4000c1e1900 */
[----:B0-----:R-:W-:-:S04]  /*03c0*/  IMAD.WIDE.U32 R18, R23, 0x4, R20 ;  /* 0x0000000417127825 */ /* 0x001fc800078e0014 */
[--C-:B------:R-:W-:Y:S02]  /*03d0*/  IMAD.WIDE.U32 R22, R10, 0x4, R16.reuse ;  /* 0x000000040a167825 */ /* 0x100fe400078e0010 */
[----:B------:R-:W3:Y:S04]  /*03e0*/  LDG.E R18, desc[UR6][R18.64] ;  /* 0x0000000612127981 */ /* 0x000ee8000c1e1900 */
[----:B------:R0:W2:Y:S02]  /*03f0*/  LDG.E R29, desc[UR6][R22.64] ;  /* 0x00000006161d7981 */ /* 0x0000a4000c1e1900 */
[----:B0-----:R-:W-:-:S05]  /*0400*/  IMAD.WIDE.U32 R22, R12, 0x4, R16 ;  /* 0x000000040c167825 */ /* 0x001fca00078e0010 */
[----:B------:R0:W3:Y:S01]  /*0410*/  LDG.E R26, desc[UR6][R22.64] ;  /* 0x00000006161a7981 */ /* 0x0000e2000c1e1900 */
[C---:B------:R-:W-:Y:S02]  /*0420*/  IADD3 R27, PT, PT, R15.reuse, 0x3, RZ ;  /* 0x000000030f1b7810 */ /* 0x040fe40007ffe0ff */
[C---:B0-----:R-:W-:Y:S01]  /*0430*/  IADD3 R23, PT, PT, R15.reuse, 0x4, RZ ;  /* 0x000000040f177810 */ /* 0x041fe20007ffe0ff */
[----:B--2---:R-:W-:Y:S01]  /*0440*/  FFMA R25, R28, R29, R25 ;  /* 0x0000001d1c197223 */ /* 0x004fe20000000019 */
[----:B------:R-:W-:-:S05]  /*0450*/  IADD3 R29, PT, PT, R15, 0x2, RZ ;  /* 0x000000020f1d7810 */ /* 0x000fca0007ffe0ff */
[----:B------:R-:W-:-:S06]  /*0460*/  IMAD.WIDE.U32 R28, R29, 0x4, R20 ;  /* 0x000000041d1c7825 */ /* 0x000fcc00078e0014 */
[----:B------:R-:W2:Y:S01]  /*0470*/  LDG.E R28, desc[UR6][R28.64] ;  /* 0x000000061c1c7981 */ /* 0x000ea2000c1e1900 */
[----:B---3--:R-:W-:Y:S01]  /*0480*/  FFMA R25, R18, R26, R25 ;  /* 0x0000001a12197223 */ /* 0x008fe20000000019 */
[----:B------:R-:W-:-:S04]  /*0490*/  IMAD.WIDE.U32 R18, R14, 0x4, R16 ;  /* 0x000000040e127825 */ /* 0x000fc800078e0010 */
[--C-:B------:R-:W-:Y:S02]  /*04a0*/  IMAD.WIDE.U32 R26, R27, 0x4, R20.reuse ;  /* 0x000000041b1a7825 */ /* 0x100fe400078e0014 */
[----:B------:R-:W2:Y:S02]  /*04b0*/  LDG.E R18, desc[UR6][R18.64] ;  /* 0x0000000612127981 */ /* 0x000ea4000c1e1900 */
[----:B------:R-:W-:Y:S02]  /*04c0*/  IMAD.WIDE.U32 R20, R23, 0x4, R20 ;  /* 0x0000000417147825 */ /* 0x000fe400078e0014 */
[----:B------:R-:W3:Y:S02]  /*04d0*/  LDG.E R26, desc[UR6][R26.64] ;  /* 0x000000061a1a7981 */ /* 0x000ee4000c1e1900 */
[--C-:B------:R-:W-:Y:S02]  /*04e0*/  IMAD.WIDE.U32 R22, R9, 0x4, R16.reuse ;  /* 0x0000000409167825 */ /* 0x100fe400078e0010 */
[----:B------:R-:W4:Y:S02]  /*04f0*/  LDG.E R20, desc[UR6][R20.64] ;  /* 0x0000000614147981 */ /* 0x000f24000c1e1900 */
[----:B------:R-:W-:-:S02]  /*0500*/  IMAD.WIDE.U32 R16, R11, 0x4, R16 ;  /* 0x000000040b107825 */ /* 0x000fc400078e0010 */
[----:B------:R-:W3:Y:S04]  /*0510*/  LDG.E R23, desc[UR6][R22.64] ;  /* 0x0000000616177981 */ /* 0x000ee8000c1e1900 */
[----:B------:R-:W4:Y:S01]  /*0520*/  LDG.E R16, desc[UR6][R16.64] ;  /* 0x0000000610107981 */ /* 0x000f22000c1e1900 */
[----:B------:R-:W-:-:S04]  /*0530*/  IADD3 R24, PT, PT, R24, 0x8, RZ ;  /* 0x0000000818187810 */ /* 0x000fc80007ffe0ff */
[----:B------:R-:W-:Y:S02]  /*0540*/  ISETP.NE.AND P1, PT, R24, RZ, PT ;  /* 0x000000ff1800720c */ /* 0x000fe40003f25270 */
[----:B------:R-:W-:Y:S02]  /*0550*/  IADD3 R15, PT, PT, R15, 0x8, RZ ;  /* 0x000000080f0f7810 */ /* 0x000fe40007ffe0ff */
[C---:B------:R-:W-:Y:S02]  /*0560*/  LEA R4, R5.reuse, R4, 0x3 ;  /* 0x0000000405047211 */ /* 0x040fe400078e18ff */
[C---:B------:R-:W-:Y:S02]  /*0570*/  LEA R8, R5.reuse, R8, 0x3 ;  /* 0x0000000805087211 */ /* 0x040fe400078e18ff */
[C---:B------:R-:W-:Y:S02]  /*0580*/  LEA R10, R5.reuse, R10, 0x3 ;  /* 0x0000000a050a7211 */ /* 0x040fe400078e18ff */
[----:B------:R-:W-:-:S02]  /*0590*/  LEA R12, R5, R12, 0x3 ;  /* 0x0000000c050c7211 */ /* 0x000fc400078e18ff */
[C---:B------:R-:W-:Y:S02]  /*05a0*/  LEA R14, R5.reuse, R14, 0x3 ;  /* 0x0000000e050e7211 */ /* 0x040fe400078e18ff */
[C---:B------:R-:W-:Y:S02]  /*05b0*/  LEA R9, R5.reuse, R9, 0x3 ;  /* 0x0000000905097211 */ /* 0x040fe400078e18ff */
[C---:B------:R-:W-:Y:S02]  /*05c0*/  LEA R11, R5.reuse, R11, 0x3 ;  /* 0x0000000b050b7211 */ /* 0x040fe400078e18ff */
[----:B------:R-:W-:Y:S01]  /*05d0*/  LEA R13, R5, R13, 0x3 ;  /* 0x0000000d050d7211 */ /* 0x000fe200078e18ff */
[----:B--2---:R-:W-:-:S04]  /*05e0*/  FFMA R25, R28, R18, R25 ;  /* 0x000000121c197223 */ /* 0x004fc80000000019 */
[----:B---3--:R-:W-:-:S04]  /*05f0*/  FFMA R25, R26, R23, R25 ;  /* 0x000000171a197223 */ /* 0x008fc80000000019 */
[----:B----4-:R-:W-:Y:S01]  /*0600*/  FFMA R25, R20, R16, R25 ;  /* 0x0000001014197223 */ /* 0x010fe20000000019 */
[----:B------:R-:W-:Y:S06]  /*0610*/  @P1 BRA `(.L_x_7) ;  /* 0xfffffffc000c1947 */ /* 0x000fec000383ffff */
.L_x_6:
[----:B------:R-:W-:Y:S05]  /*0620*/  @!P0 BRA `(.L_x_5) ;  /* 0x0000000400048947 */ /* 0x000fea0003800000 */
[----:B------:R-:W-:Y:S02]  /*0630*/  ISETP.GE.U32.AND P0, PT, R6, 0x4, PT ;  /* 0x000000040600780c */ /* 0x000fe40003f06070 */
[----:B------:R-:W-:-:S04]  /*0640*/  LOP3.LUT R24, R2, 0x3, RZ, 0xc0, !PT ;  /* 0x0000000302187812 */ /* 0x000fc800078ec0ff */
[----:B------:R-:W-:-:S07]  /*0650*/  ISETP.NE.AND P1, PT, R24, RZ, PT ;  /* 0x000000ff1800720c */ /* 0x000fce0003f25270 */
[----:B------:R-:W-:Y:S06]  /*0660*/  @!P0 BRA `(.L_x_8) ;  /* 0x00000000007c8947 */ /* 0x000fec0003800000 */
[----:B------:R-:W0:Y:S01]  /*0670*/  LDC.64 R8, c[0x0][0x398] ;  /* 0x0000e600ff087b82 */ /* 0x000e220000000a00 */
[----:B------:R-:W-:Y:S02]  /*0680*/  IMAD R13, R3, R2, R7 ;  /* 0x00000002030d7224 */ /* 0x000fe400078e0207 */
[----:B------:R-:W-:-:S03]  /*0690*/  IMAD R6, R7, R5, R0 ;  /* 0x0000000507067224 */ /* 0x000fc600078e0200 */
[C---:B------:R-:W-:Y:S02]  /*06a0*/  IADD3 R21, PT, PT, R13.reuse, 0x1, RZ ;  /* 0x000000010d157810 */ /* 0x040fe40007ffe0ff */
[----:B------:R-:W1:Y:S01]  /*06b0*/  LDC.64 R10, c[0x0][0x390] ;  /* 0x0000e400ff0a7b82 */ /* 0x000e620000000a00 */
[C---:B------:R-:W-:Y:S02]  /*06c0*/  IADD3 R15, PT, PT, R13.reuse, 0x2, RZ ;  /* 0x000000020d0f7810 */ /* 0x040fe40007ffe0ff */
[----:B------:R-:W-:Y:S01]  /*06d0*/  IADD3 R27, PT, PT, R13, 0x3, RZ ;  /* 0x000000030d1b7810 */ /* 0x000fe20007ffe0ff */
[C---:B0-----:R-:W-:Y:S01]  /*06e0*/  IMAD.WIDE.U32 R18, R6.reuse, 0x4, R8 ;  /* 0x0000000406127825 */ /* 0x041fe200078e0008 */
[----:B------:R-:W-:-:S04]  /*06f0*/  IADD3 R6, PT, PT, R6, R5, RZ ;  /* 0x0000000506067210 */ /* 0x000fc80007ffe0ff */
[CC--:B------:R-:W-:Y:S01]  /*0700*/  IADD3 R14, PT, PT, R6.reuse, R5.reuse, RZ ;  /* 0x00000005060e7210 */ /* 0x0c0fe20007ffe0ff */
[--C-:B-1----:R-:W-:Y:S01]  /*0710*/  IMAD.WIDE.U32 R22, R13, 0x4, R10.reuse ;  /* 0x000000040d167825 */ /* 0x102fe200078e000a */
[----:B------:R-:W2:Y:S03]  /*0720*/  LDG.E R18, desc[UR6][R18.64] ;  /* 0x0000000612127981 */ /* 0x000ea6000c1e1900 */
[----:B------:R-:W-:Y:S01]  /*0730*/  IMAD.WIDE.U32 R20, R21, 0x4, R10 ;  /* 0x0000000415147825 */ /* 0x000fe200078e000a */
[----:B------:R-:W2:Y:S03]  /*0740*/  LDG.E R4, desc[UR6][R22.64] ;  /* 0x0000000616047981 */ /* 0x000ea6000c1e1900 */
[----:B------:R-:W-:Y:S01]  /*0750*/  IMAD.WIDE.U32 R16, R6, 0x4, R8 ;  /* 0x0000000406107825 */ /* 0x000fe200078e0008 */
[----:B------:R-:W-:Y:S01]  /*0760*/  IADD3 R29, PT, PT, R14, R5, RZ ;  /* 0x000000050e1d7210 */ /* 0x000fe20007ffe0ff */
[----:B------:R-:W3:Y:S02]  /*0770*/  LDG.E R20, desc[UR6][R20.64] ;  /* 0x0000000614147981 */ /* 0x000ee4000c1e1900 */
[----:B------:R-:W-:-:S02]  /*0780*/  IMAD.WIDE.U32 R12, R15, 0x4, R10 ;  /* 0x000000040f0c7825 */ /* 0x000fc400078e000a */
[----:B------:R-:W3:Y:S02]  /*0790*/  LDG.E R17, desc[UR6][R16.64] ;  /* 0x0000000610117981 */ /* 0x000ee4000c1e1900 */
[----:B------:R-:W-:Y:S02]  /*07a0*/  IMAD.WIDE.U32 R14, R14, 0x4, R8 ;  /* 0x000000040e0e7825 */ /* 0x000fe400078e0008 */
[----:B------:R-:W4:Y:S02]  /*07b0*/  LDG.E R13, desc[UR6][R12.64] ;  /* 0x000000060c0d7981 */ /* 0x000f24000c1e1900 */
[----:B------:R-:W-:Y:S02]  /*07c0*/  IMAD.WIDE.U32 R10, R27, 0x4, R10 ;  /* 0x000000041b0a7825 */ /* 0x000fe400078e000a */
[----:B------:R-:W4:Y:S02]  /*07d0*/  LDG.E R14, desc[UR6][R14.64] ;  /* 0x000000060e0e7981 */ /* 0x000f24000c1e1900 */
[----:B------:R-:W-:-:S02]  /*07e0*/  IMAD.WIDE.U32 R8, R29, 0x4, R8 ;  /* 0x000000041d087825 */ /* 0x000fc400078e0008 */
[----:B------:R-:W5:Y:S04]  /*07f0*/  LDG.E R11, desc[UR6][R10.64] ;  /* 0x000000060a0b7981 */ /* 0x000f68000c1e1900 */
[----:B------:R-:W5:Y:S01]  /*0800*/  LDG.E R8, desc[UR6][R8.64] ;  /* 0x0000000608087981 */ /* 0x000f62000c1e1900 */
[----:B------:R-:W-:Y:S01]  /*0810*/  IADD3 R7, PT, PT, R7, 0x4, RZ ;  /* 0x0000000407077810 */ /* 0x000fe20007ffe0ff */
[----:B--2---:R-:W-:-:S04]  /*0820*/  FFMA R25, R4, R18, R25 ;  /* 0x0000001204197223 */ /* 0x004fc80000000019 */
[----:B---3--:R-:W-:-:S04]  /*0830*/  FFMA R20, R20, R17, R25 ;  /* 0x0000001114147223 */ /* 0x008fc80000000019 */
[----:B----4-:R-:W-:-:S04]  /*0840*/  FFMA R20, R13, R14, R20 ;  /* 0x0000000e0d147223 */ /* 0x010fc80000000014 */
[----:B-----5:R-:W-:-:S07]  /*0850*/  FFMA R25, R11, R8, R20 ;  /* 0x000000080b197223 */ /* 0x020fce0000000014 */
.L_x_8:
[----:B------:R-:W-:Y:S05]  /*0860*/  @!P1 BRA `(.L_x_5) ;  /* 0x0000000000749947 */ /* 0x000fea0003800000 */
[----:B------:R-:W0:Y:S01]  /*0870*/  LDC.64 R16, c[0x0][0x390] ;  /* 0x0000e400ff107b82 */ /* 0x000e220000000a00 */
[----:B------:R-:W-:Y:S02]  /*0880*/  ISETP.NE.AND P0, PT, R24, 0x1, PT ;  /* 0x000000011800780c */ /* 0x000fe40003f05270 */
[----:B------:R-:W-:-:S04]  /*0890*/  LOP3.LUT R4, R2, 0x1, RZ, 0xc0, !PT ;  /* 0x0000000102047812 */ /* 0x000fc800078ec0ff */
[----:B------:R-:W-:Y:S01]  /*08a0*/  ISETP.NE.U32.AND P1, PT, R4, 0x1, PT ;  /* 0x000000010400780c */ /* 0x000fe20003f25070 */
[----:B------:R-:W1:Y:S06]  /*08b0*/  LDC.64 R8, c[0x0][0x398] ;  /* 0x0000e600ff087b82 */ /* 0x000e6c0000000a00 */
[----:B------:R-:W-:Y:S02]  /*08c0*/  @P0 IMAD R15, R3, R2, R7 ;  /* 0x00000002030f0224 */ /* 0x000fe400078e0207 */
[----:B------:R-:W2:Y:S01]  /*08d0*/  LDC.64 R10, c[0x0][0x390] ;  /* 0x0000e400ff0a7b82 */ /* 0x000ea20000000a00 */
[C---:B------:R-:W-:Y:S01]  /*08e0*/  @P0 IMAD R14, R7.reuse, R5, R0 ;  /* 0x00000005070e0224 */ /* 0x040fe200078e0200 */
[----:B------:R-:W-:-:S02]  /*08f0*/  @P0 IADD3 R7, PT, PT, R7, 0x2, RZ ;  /* 0x0000000207070810 */ /* 0x000fc40007ffe0ff */
[C---:B------:R-:W-:Y:S02]  /*0900*/  @P0 IADD3 R21, PT, PT, R15.reuse, 0x1, RZ ;  /* 0x000000010f150810 */ /* 0x040fe40007ffe0ff */
[----:B------:R-:W-:Y:S02]  /*0910*/  @P0 IADD3 R23, PT, PT, R14, R5, RZ ;  /* 0x000000050e170210 */ /* 0x000fe40007ffe0ff */
[----:B------:R-:W3:Y:S01]  /*0920*/  LDC.64 R12, c[0x0][0x398] ;  /* 0x0000e600ff0c7b82 */ /* 0x000ee20000000a00 */
[----:B0-----:R-:W-:-:S04]  /*0930*/  @P0 IMAD.WIDE.U32 R18, R15, 0x4, R16 ;  /* 0x000000040f120825 */ /* 0x001fc800078e0010 */
[----:B------:R-:W-:Y:S01]  /*0940*/  @P0 IMAD.WIDE.U32 R16, R21, 0x4, R16 ;  /* 0x0000000415100825 */ /* 0x000fe200078e0010 */
[----:B------:R-:W4:Y:S03]  /*0950*/  @P0 LDG.E R4, desc[UR6][R18.64] ;  /* 0x0000000612040981 */ /* 0x000f26000c1e1900 */
[----:B-1----:R-:W-:Y:S02]  /*0960*/  @P0 IMAD.WIDE.U32 R14, R14, 0x4, R8 ;  /* 0x000000040e0e0825 */ /* 0x002fe400078e0008 */
[----:B------:R-:W5:Y:S02]  /*0970*/  @P0 LDG.E R17, desc[UR6][R16.64] ;  /* 0x0000000610110981 */ /* 0x000f64000c1e1900 */
[----:B------:R-:W-:Y:S02]  /*0980*/  @!P1 IMAD R21, R3, R2, R7 ;  /* 0x0000000203159224 */ /* 0x000fe400078e0207 */
[----:B------:R-:W-:Y:S01]  /*0990*/  @P0 IMAD.WIDE.U32 R8, R23, 0x4, R8 ;  /* 0x0000000417080825 */ /* 0x000fe200078e0008 */
[----:B------:R-:W4:Y:S03]  /*09a0*/  @P0 LDG.E R14, desc[UR6][R14.64] ;  /* 0x000000060e0e0981 */ /* 0x000f26000c1e1900 */
[----:B------:R-:W-:-:S02]  /*09b0*/  @!P1 IMAD R7, R7, R5, R0 ;  /* 0x0000000507079224 */ /* 0x000fc400078e0200 */
[----:B--2---:R-:W-:Y:S01]  /*09c0*/  @!P1 IMAD.WIDE.U32 R10, R21, 0x4, R10 ;  /* 0x00000004150a9825 */ /* 0x004fe200078e000a */
[----:B------:R-:W5:Y:S03]  /*09d0*/  @P0 LDG.E R8, desc[UR6][R8.64] ;  /* 0x0000000608080981 */ /* 0x000f66000c1e1900 */
[----:B---3--:R-:W-:Y:S02]  /*09e0*/  @!P1 IMAD.WIDE.U32 R12, R7, 0x4, R12 ;  /* 0x00000004070c9825 */ /* 0x008fe400078e000c */
[----:B------:R-:W2:Y:S04]  /*09f0*/  @!P1 LDG.E R10, desc[UR6][R10.64] ;  /* 0x000000060a0a9981 */ /* 0x000ea8000c1e1900 */
[----:B------:R-:W2:Y:S01]  /*0a00*/  @!P1 LDG.E R12, desc[UR6][R12.64] ;  /* 0x000000060c0c9981 */ /* 0x000ea2000c1e1900 */
[----:B----4-:R-:W-:-:S04]  /*0a10*/  @P0 FFMA R4, R4, R14, R25 ;  /* 0x0000000e04040223 */ /* 0x010fc80000000019 */
[----:B-----5:R-:W-:-:S04]  /*0a20*/  @P0 FFMA R25, R17, R8, R4 ;  /* 0x0000000811190223 */ /* 0x020fc80000000004 */
[----:B--2---:R-:W-:-:S07]  /*0a30*/  @!P1 FFMA R25, R10, R12, R25 ;  /* 0x0000000c0a199223 */ /* 0x004fce0000000019 */
.L_x_5:
[----:B------:R-:W0:Y:S01]  /*0a40*/  LDC.64 R6, c[0x0][0x3a8] ;  /* 0x0000ea00ff067b82 */ /* 0x000e220000000a00 */
[----:B------:R-:W-:Y:S01]  /*0a50*/  IMAD R3, R3, R5, R0 ;  /* 0x0000000503037224 */ /* 0x000fe200078e0200 */
[----:B------:R-:W1:Y:S01]  /*0a60*/  LDCU UR5, c[0x0][0x3a0] ;  /* 0x00007400ff0577ac */ /* 0x000e620008000800 */
[----:B------:R-:W2:Y:S02]  /*0a70*/  LDCU UR8, c[0x0][0x38c] ;  /* 0x00007180ff0877ac */ /* 0x000ea40008000800 */
[----:B0-----:R-:W-:-:S05]  /*0a80*/  IMAD.WIDE.U32 R2, R3, 0x4, R6 ;  /* 0x0000000403027825 */ /* 0x001fca00078e0006 */
[----:B------:R-:W1:Y:S02]  /*0a90*/  LDG.E R0, desc[UR6][R2.64] ;  /* 0x0000000602007981 */ /* 0x000e64000c1e1900 */
[----:B-1----:R-:W-:-:S04]  /*0aa0*/  FMUL R0, R0, UR5 ;  /* 0x0000000500007c20 */ /* 0x002fc80008400000 */
[----:B--2---:R-:W-:-:S05]  /*0ab0*/  FFMA R25, R25, UR8, R0 ;  /* 0x0000000819197c23 */ /* 0x004fca0008000000 */
[----:B------:R-:W-:Y:S01]  /*0ac0*/  STG.E desc[UR6][R2.64], R25 ;  /* 0x0000001902007986 */ /* 0x000fe2000c101906 */
[----:B------:R-:W-:Y:S05]  /*0ad0*/  EXIT ;  /* 0x000000000000794d */ /* 0x000fea0003800000 */
.L_x_9:
        /* <DEDUP_REMOVED lines=10> */
.L_x_11:


//--------------------- .nv.shared.reserved.0     --------------------------
	.section	.nv.shared.reserved.0,"aw",@nobits
	.weak		__nv_reservedSMEM_offset_0_alias
	.size		__nv_reservedSMEM_offset_0_alias, 0, 64
	.other		__nv_reservedSMEM_offset_0_alias,@"STO_CUDA_RESERVED_SHARED STV_DEFAULT"
__nv_reservedSMEM_offset_0_alias:
	.zero		0
	.zero		64


//--------------------- .nv.constant0._Z11sgemm_naiveiiifPKfS0_fPf --------------------------
	.section	.nv.constant0._Z11sgemm_naiveiiifPKfS0_fPf,"a",@progbits
	.sectionflags	@""
	.align	4
.nv.constant0._Z11sgemm_naiveiiifPKfS0_fPf:
	.zero		944


//--------------------- .nv.constant0._Z20sgemm_naive_originaliiifPKfS0_fPf --------------------------
	.section	.nv.constant0._Z20sgemm_naive_originaliiifPKfS0_fPf,"a",@progbits
	.sectionflags	@""
	.align	4
.nv.constant0._Z20sgemm_naive_originaliiifPKfS0_fPf:
	.zero		944


//--------------------- SYMBOLS --------------------------

	.type		.nv.reservedSmem.offset0,@object
	.size		.nv.reservedSmem.offset0,0x4
